//
// Generated by NVIDIA NVVM Compiler
//
// Compiler Build ID: CL-36424714
// Cuda compilation tools, release 13.0, V13.0.88
// Based on NVVM 20.0.0
//

.version 9.0
.target sm_100
.address_size 64

	// .globl	convolution

.visible .entry convolution(
	.param .u64 .ptr .align 1 convolution_param_0,
	.param .u32 convolution_param_1,
	.param .u32 convolution_param_2,
	.param .u64 .ptr .align 1 convolution_param_3,
	.param .u32 convolution_param_4,
	.param .u32 convolution_param_5,
	.param .u32 convolution_param_6
)
{
	.reg .pred 	%p<11>;
	.reg .b32 	%r<61>;
	.reg .b32 	%f<175>;
	.reg .b64 	%rd<38>;

	ld.param.u64 	%rd7, [convolution_param_0];
	ld.param.u32 	%r20, [convolution_param_1];
	ld.param.u32 	%r24, [convolution_param_2];
	ld.param.u64 	%rd8, [convolution_param_3];
	ld.param.u32 	%r21, [convolution_param_4];
	ld.param.u32 	%r22, [convolution_param_5];
	ld.param.u32 	%r23, [convolution_param_6];
	cvta.to.global.u64 	%rd1, %rd8;
	cvta.to.global.u64 	%rd2, %rd7;
	mov.u32 	%r25, %ntid.x;
	mov.u32 	%r26, %ctaid.x;
	mov.u32 	%r27, %tid.x;
	mad.lo.s32 	%r1, %r25, %r26, %r27;
	mul.lo.s32 	%r28, %r24, %r20;
	setp.ge.s32 	%p1, %r1, %r28;
	@%p1 bra 	$L__BB0_16;
	mov.f32 	%f171, 0f00000000;
	min.s32 	%r29, %r22, %r21;
	setp.lt.s32 	%p2, %r29, 1;
	mov.f32 	%f170, %f171;
	mov.f32 	%f169, %f171;
	@%p2 bra 	$L__BB0_15;
	and.b32  	%r2, %r21, 7;
	and.b32  	%r3, %r21, 3;
	and.b32  	%r4, %r21, 2147483640;
	and.b32  	%r5, %r21, 1;
	neg.s32 	%r6, %r4;
	add.s64 	%rd3, %rd2, 64;
	mov.f32 	%f169, 0f00000000;
	mov.b32 	%r55, 0;
	mov.f32 	%f170, %f169;
	mov.f32 	%f171, %f169;
$L__BB0_3:
	setp.lt.u32 	%p3, %r21, 8;
	mul.lo.s32 	%r8, %r55, %r21;
	mad.lo.s32 	%r9, %r55, %r20, %r1;
	mov.b32 	%r59, 0;
	@%p3 bra 	$L__BB0_6;
	mul.wide.u32 	%rd9, %r8, 4;
	add.s64 	%rd10, %rd1, %rd9;
	add.s64 	%rd37, %rd10, 16;
	mov.u32 	%r56, %r9;
	mov.u32 	%r57, %r6;
$L__BB0_5:
	.pragma "nounroll";
	mul.wide.s32 	%rd11, %r56, 16;
	add.s64 	%rd12, %rd3, %rd11;
	ld.global.u32 	%r32, [%rd37+-16];
	ld.global.f32 	%f46, [%rd12+-64];
	cvt.rn.f32.s32 	%f47, %r32;
	fma.rn.f32 	%f48, %f46, %f47, %f169;
	ld.global.f32 	%f49, [%rd12+-60];
	fma.rn.f32 	%f50, %f49, %f47, %f170;
	ld.global.f32 	%f51, [%rd12+-56];
	fma.rn.f32 	%f52, %f51, %f47, %f171;
	ld.global.u32 	%r33, [%rd37+-12];
	ld.global.f32 	%f53, [%rd12+-48];
	cvt.rn.f32.s32 	%f54, %r33;
	fma.rn.f32 	%f55, %f53, %f54, %f48;
	ld.global.f32 	%f56, [%rd12+-44];
	fma.rn.f32 	%f57, %f56, %f54, %f50;
	ld.global.f32 	%f58, [%rd12+-40];
	fma.rn.f32 	%f59, %f58, %f54, %f52;
	ld.global.u32 	%r34, [%rd37+-8];
	ld.global.f32 	%f60, [%rd12+-32];
	cvt.rn.f32.s32 	%f61, %r34;
	fma.rn.f32 	%f62, %f60, %f61, %f55;
	ld.global.f32 	%f63, [%rd12+-28];
	fma.rn.f32 	%f64, %f63, %f61, %f57;
	ld.global.f32 	%f65, [%rd12+-24];
	fma.rn.f32 	%f66, %f65, %f61, %f59;
	ld.global.u32 	%r35, [%rd37+-4];
	ld.global.f32 	%f67, [%rd12+-16];
	cvt.rn.f32.s32 	%f68, %r35;
	fma.rn.f32 	%f69, %f67, %f68, %f62;
	ld.global.f32 	%f70, [%rd12+-12];
	fma.rn.f32 	%f71, %f70, %f68, %f64;
	ld.global.f32 	%f72, [%rd12+-8];
	fma.rn.f32 	%f73, %f72, %f68, %f66;
	ld.global.u32 	%r36, [%rd37];
	ld.global.f32 	%f74, [%rd12];
	cvt.rn.f32.s32 	%f75, %r36;
	fma.rn.f32 	%f76, %f74, %f75, %f69;
	ld.global.f32 	%f77, [%rd12+4];
	fma.rn.f32 	%f78, %f77, %f75, %f71;
	ld.global.f32 	%f79, [%rd12+8];
	fma.rn.f32 	%f80, %f79, %f75, %f73;
	ld.global.u32 	%r37, [%rd37+4];
	ld.global.f32 	%f81, [%rd12+16];
	cvt.rn.f32.s32 	%f82, %r37;
	fma.rn.f32 	%f83, %f81, %f82, %f76;
	ld.global.f32 	%f84, [%rd12+20];
	fma.rn.f32 	%f85, %f84, %f82, %f78;
	ld.global.f32 	%f86, [%rd12+24];
	fma.rn.f32 	%f87, %f86, %f82, %f80;
	ld.global.u32 	%r38, [%rd37+8];
	ld.global.f32 	%f88, [%rd12+32];
	cvt.rn.f32.s32 	%f89, %r38;
	fma.rn.f32 	%f90, %f88, %f89, %f83;
	ld.global.f32 	%f91, [%rd12+36];
	fma.rn.f32 	%f92, %f91, %f89, %f85;
	ld.global.f32 	%f93, [%rd12+40];
	fma.rn.f32 	%f94, %f93, %f89, %f87;
	ld.global.u32 	%r39, [%rd37+12];
	ld.global.f32 	%f95, [%rd12+48];
	cvt.rn.f32.s32 	%f96, %r39;
	fma.rn.f32 	%f169, %f95, %f96, %f90;
	ld.global.f32 	%f97, [%rd12+52];
	fma.rn.f32 	%f170, %f97, %f96, %f92;
	ld.global.f32 	%f98, [%rd12+56];
	fma.rn.f32 	%f171, %f98, %f96, %f94;
	add.s32 	%r57, %r57, 8;
	add.s64 	%rd37, %rd37, 32;
	add.s32 	%r56, %r56, 8;
	setp.ne.s32 	%p4, %r57, 0;
	mov.u32 	%r59, %r4;
	@%p4 bra 	$L__BB0_5;
$L__BB0_6:
	setp.eq.s32 	%p5, %r2, 0;
	@%p5 bra 	$L__BB0_14;
	add.s32 	%r40, %r2, -1;
	setp.lt.u32 	%p6, %r40, 3;
	@%p6 bra 	$L__BB0_9;
	add.s32 	%r41, %r59, %r8;
	mul.wide.u32 	%rd13, %r41, 4;
	add.s64 	%rd14, %rd1, %rd13;
	ld.global.u32 	%r42, [%rd14];
	add.s32 	%r43, %r9, %r59;
	mul.wide.s32 	%rd15, %r43, 16;
	add.s64 	%rd16, %rd2, %rd15;
	ld.global.f32 	%f100, [%rd16];
	cvt.rn.f32.s32 	%f101, %r42;
	fma.rn.f32 	%f102, %f100, %f101, %f169;
	ld.global.f32 	%f103, [%rd16+4];
	fma.rn.f32 	%f104, %f103, %f101, %f170;
	ld.global.f32 	%f105, [%rd16+8];
	fma.rn.f32 	%f106, %f105, %f101, %f171;
	cvt.u64.u32 	%rd17, %r8;
	cvt.u64.u32 	%rd18, %r59;
	add.s64 	%rd19, %rd18, %rd17;
	shl.b64 	%rd20, %rd19, 2;
	add.s64 	%rd21, %rd1, %rd20;
	ld.global.u32 	%r44, [%rd21+4];
	ld.global.f32 	%f107, [%rd16+16];
	cvt.rn.f32.s32 	%f108, %r44;
	fma.rn.f32 	%f109, %f107, %f108, %f102;
	ld.global.f32 	%f110, [%rd16+20];
	fma.rn.f32 	%f111, %f110, %f108, %f104;
	ld.global.f32 	%f112, [%rd16+24];
	fma.rn.f32 	%f113, %f112, %f108, %f106;
	ld.global.u32 	%r45, [%rd21+8];
	ld.global.f32 	%f114, [%rd16+32];
	cvt.rn.f32.s32 	%f115, %r45;
	fma.rn.f32 	%f116, %f114, %f115, %f109;
	ld.global.f32 	%f117, [%rd16+36];
	fma.rn.f32 	%f118, %f117, %f115, %f111;
	ld.global.f32 	%f119, [%rd16+40];
	fma.rn.f32 	%f120, %f119, %f115, %f113;
	ld.global.u32 	%r46, [%rd21+12];
	ld.global.f32 	%f121, [%rd16+48];
	cvt.rn.f32.s32 	%f122, %r46;
	fma.rn.f32 	%f169, %f121, %f122, %f116;
	ld.global.f32 	%f123, [%rd16+52];
	fma.rn.f32 	%f170, %f123, %f122, %f118;
	ld.global.f32 	%f124, [%rd16+56];
	fma.rn.f32 	%f171, %f124, %f122, %f120;
	add.s32 	%r59, %r59, 4;
$L__BB0_9:
	setp.eq.s32 	%p7, %r3, 0;
	@%p7 bra 	$L__BB0_14;
	setp.eq.s32 	%p8, %r3, 1;
	@%p8 bra 	$L__BB0_12;
	add.s32 	%r47, %r59, %r8;
	mul.wide.u32 	%rd22, %r47, 4;
	add.s64 	%rd23, %rd1, %rd22;
	ld.global.u32 	%r48, [%rd23];
	add.s32 	%r49, %r9, %r59;
	mul.wide.s32 	%rd24, %r49, 16;
	add.s64 	%rd25, %rd2, %rd24;
	ld.global.f32 	%f126, [%rd25];
	cvt.rn.f32.s32 	%f127, %r48;
	fma.rn.f32 	%f128, %f126, %f127, %f169;
	ld.global.f32 	%f129, [%rd25+4];
	fma.rn.f32 	%f130, %f129, %f127, %f170;
	ld.global.f32 	%f131, [%rd25+8];
	fma.rn.f32 	%f132, %f131, %f127, %f171;
	cvt.u64.u32 	%rd26, %r8;
	cvt.u64.u32 	%rd27, %r59;
	add.s64 	%rd28, %rd27, %rd26;
	shl.b64 	%rd29, %rd28, 2;
	add.s64 	%rd30, %rd1, %rd29;
	ld.global.u32 	%r50, [%rd30+4];
	ld.global.f32 	%f133, [%rd25+16];
	cvt.rn.f32.s32 	%f134, %r50;
	fma.rn.f32 	%f169, %f133, %f134, %f128;
	ld.global.f32 	%f135, [%rd25+20];
	fma.rn.f32 	%f170, %f135, %f134, %f130;
	ld.global.f32 	%f136, [%rd25+24];
	fma.rn.f32 	%f171, %f136, %f134, %f132;
	add.s32 	%r59, %r59, 2;
$L__BB0_12:
	setp.eq.s32 	%p9, %r5, 0;
	@%p9 bra 	$L__BB0_14;
	add.s32 	%r51, %r59, %r8;
	mul.wide.u32 	%rd31, %r51, 4;
	add.s64 	%rd32, %rd1, %rd31;
	ld.global.u32 	%r52, [%rd32];
	add.s32 	%r53, %r9, %r59;
	mul.wide.s32 	%rd33, %r53, 16;
	add.s64 	%rd34, %rd2, %rd33;
	ld.global.f32 	%f137, [%rd34];
	cvt.rn.f32.s32 	%f138, %r52;
	fma.rn.f32 	%f169, %f137, %f138, %f169;
	ld.global.f32 	%f139, [%rd34+4];
	fma.rn.f32 	%f170, %f139, %f138, %f170;
	ld.global.f32 	%f140, [%rd34+8];
	fma.rn.f32 	%f171, %f140, %f138, %f171;
$L__BB0_14:
	add.s32 	%r55, %r55, 1;
	setp.ne.s32 	%p10, %r55, %r22;
	@%p10 bra 	$L__BB0_3;
$L__BB0_15:
	cvt.rn.f32.s32 	%f141, %r23;
	div.rn.f32 	%f142, %f169, %f141;
	div.rn.f32 	%f143, %f170, %f141;
	div.rn.f32 	%f144, %f171, %f141;
	mul.wide.s32 	%rd35, %r1, 16;
	add.s64 	%rd36, %rd2, %rd35;
	st.global.f32 	[%rd36], %f142;
	st.global.f32 	[%rd36+4], %f143;
	st.global.f32 	[%rd36+8], %f144;
	mov.b32 	%r54, 0;
	st.global.u32 	[%rd36+12], %r54;
$L__BB0_16:
	ret;

}
	// .globl	diff
.visible .entry diff(
	.param .u64 .ptr .align 1 diff_param_0,
	.param .u64 .ptr .align 1 diff_param_1,
	.param .u32 diff_param_2,
	.param .u32 diff_param_3,
	.param .f32 diff_param_4,
	.param .u64 .ptr .align 1 diff_param_5
)
{
	.reg .pred 	%p<4>;
	.reg .b32 	%r<9>;
	.reg .b32 	%f<37>;
	.reg .b64 	%rd<12>;

	ld.param.u64 	%rd2, [diff_param_0];
	ld.param.u64 	%rd3, [diff_param_1];
	ld.param.u32 	%r2, [diff_param_2];
	ld.param.u32 	%r3, [diff_param_3];
	ld.param.f32 	%f11, [diff_param_4];
	ld.param.u64 	%rd4, [diff_param_5];
	mov.u32 	%r4, %ntid.x;
	mov.u32 	%r5, %ctaid.x;
	mov.u32 	%r6, %tid.x;
	mad.lo.s32 	%r1, %r4, %r5, %r6;
	mul.lo.s32 	%r7, %r3, %r2;
	setp.ge.s32 	%p1, %r1, %r7;
	@%p1 bra 	$L__BB1_6;
	cvta.to.global.u64 	%rd5, %rd2;
	mul.wide.s32 	%rd6, %r1, 16;
	add.s64 	%rd7, %rd5, %rd6;
	add.s64 	%rd1, %rd7, 12;
	ld.global.f32 	%f1, [%rd7+12];
	setp.neu.f32 	%p2, %f1, 0f3F800000;
	@%p2 bra 	$L__BB1_3;
	mov.b32 	%r8, 0;
	st.global.u32 	[%rd1+-12], %r8;
	st.global.u32 	[%rd1+-8], %r8;
	st.global.u32 	[%rd1+-4], %r8;
	st.global.u32 	[%rd1], %r8;
	bra.uni 	$L__BB1_6;
$L__BB1_3:
	ld.global.f32 	%f13, [%rd1+-12];
	cvta.to.global.u64 	%rd8, %rd3;
	add.s64 	%rd10, %rd8, %rd6;
	ld.global.f32 	%f14, [%rd10];
	sub.f32 	%f15, %f13, %f14;
	ld.global.f32 	%f16, [%rd1+-8];
	ld.global.f32 	%f17, [%rd10+4];
	sub.f32 	%f18, %f16, %f17;
	ld.global.f32 	%f19, [%rd1+-4];
	ld.global.f32 	%f20, [%rd10+8];
	sub.f32 	%f21, %f19, %f20;
	ld.global.f32 	%f22, [%rd10+12];
	sub.f32 	%f2, %f1, %f22;
	abs.f32 	%f3, %f15;
	abs.f32 	%f4, %f18;
	abs.f32 	%f5, %f21;
	mul.f32 	%f23, %f4, %f4;
	fma.rn.f32 	%f24, %f3, %f3, %f23;
	fma.rn.f32 	%f25, %f5, %f5, %f24;
	sqrt.rn.f32 	%f26, %f25;
	setp.lt.f32 	%p3, %f26, %f11;
	mov.f32 	%f33, 0f00000000;
	mov.f32 	%f34, %f33;
	mov.f32 	%f35, %f33;
	mov.f32 	%f36, %f33;
	@%p3 bra 	$L__BB1_5;
	abs.f32 	%f33, %f2;
	mov.f32 	%f34, %f5;
	mov.f32 	%f35, %f4;
	mov.f32 	%f36, %f3;
$L__BB1_5:
	cvta.to.global.u64 	%rd11, %rd4;
	st.global.f32 	[%rd1+-12], %f36;
	st.global.f32 	[%rd1+-8], %f35;
	st.global.f32 	[%rd1+-4], %f34;
	st.global.f32 	[%rd1], %f33;
	mul.f32 	%f27, %f36, %f36;
	fma.rn.f32 	%f28, %f35, %f35, %f27;
	fma.rn.f32 	%f29, %f34, %f34, %f28;
	sqrt.rn.f32 	%f30, %f29;
	ld.global.f32 	%f31, [%rd11];
	add.f32 	%f32, %f30, %f31;
	st.global.f32 	[%rd11], %f32;
$L__BB1_6:
	ret;

}
	// .globl	overlay
.visible .entry overlay(
	.param .u64 .ptr .align 1 overlay_param_0,
	.param .u32 overlay_param_1,
	.param .u32 overlay_param_2,
	.param .f32 overlay_param_3
)
{
	.reg .pred 	%p<2>;
	.reg .b32 	%r<10>;
	.reg .b32 	%f<13>;
	.reg .b64 	%rd<5>;

	ld.param.u64 	%rd1, [overlay_param_0];
	ld.param.u32 	%r2, [overlay_param_1];
	ld.param.u32 	%r3, [overlay_param_2];
	ld.param.f32 	%f1, [overlay_param_3];
	mov.u32 	%r4, %ntid.x;
	mov.u32 	%r5, %ctaid.x;
	mov.u32 	%r6, %tid.x;
	mad.lo.s32 	%r1, %r4, %r5, %r6;
	mul.lo.s32 	%r7, %r3, %r2;
	setp.ge.s32 	%p1, %r1, %r7;
	@%p1 bra 	$L__BB2_2;
	cvta.to.global.u64 	%rd2, %rd1;
	mul.wide.s32 	%rd3, %r1, 16;
	add.s64 	%rd4, %rd2, %rd3;
	ld.global.f32 	%f2, [%rd4];
	ld.global.f32 	%f3, [%rd4+4];
	mul.f32 	%f4, %f3, %f3;
	fma.rn.f32 	%f5, %f2, %f2, %f4;
	ld.global.f32 	%f6, [%rd4+8];
	fma.rn.f32 	%f7, %f6, %f6, %f5;
	sqrt.rn.f32 	%f8, %f7;
	sub.f32 	%f9, %f8, %f1;
	mov.f32 	%f10, 0f3F800000;
	sub.f32 	%f11, %f10, %f1;
	div.rn.f32 	%f12, %f9, %f11;
	mov.b32 	%r8, 1065353216;
	st.global.u32 	[%rd4], %r8;
	mov.b32 	%r9, 0;
	st.global.u32 	[%rd4+4], %r9;
	st.global.u32 	[%rd4+8], %r9;
	st.global.f32 	[%rd4+12], %f12;
$L__BB2_2:
	ret;

}


// ===== COMPILED SASS (sm_100) =====

	.target	sm_100

	.elftype	@"ET_EXEC"


//--------------------- .note.nv.tkinfo           --------------------------
	.section	.note.nv.tkinfo,"",@"SHT_NOTE"
	.sectionflags	@"SHF_NOTE_NV_TKINFO"
	.tkinfo
        /*0018*/ 	.word	0x00000002
        /*0030*/ 	.string	""
        /*0030*/ 	.string	"ptxas"
        /*0030*/ 	.string	"Cuda compilation tools, release 13.0, V13.0.88"
        /*0030*/ 	.string	"Build cuda_13.0.r13.0/compiler.36424714_0"
        /*0030*/ 	.string	"-arch sm_100 -m 64 "



//--------------------- .note.nv.cuinfo           --------------------------
	.section	.note.nv.cuinfo,"",@"SHT_NOTE"
	.sectionflags	@"SHF_NOTE_NV_CUINFO"
        /*0018*/ 	.short	0x0002
        /*001a*/ 	.short	0x0064
        /*001c*/ 	.short	0x0082
	.zero		2


//--------------------- .nv.info                  --------------------------
	.section	.nv.info,"",@"SHT_CUDA_INFO"
	.align	4


	//----- nvinfo : EIATTR_REGCOUNT
	.align		4
        /*0000*/ 	.byte	0x04, 0x2f
        /*0002*/ 	.short	(.L_1 - .L_0)
	.align		4
.L_0:
        /*0004*/ 	.word	index@(convolution)
        /*0008*/ 	.word	0x0000001f


	//----- nvinfo : EIATTR_FRAME_SIZE
	.align		4
.L_1:
        /*000c*/ 	.byte	0x04, 0x11
        /*000e*/ 	.short	(.L_3 - .L_2)
	.align		4
.L_2:
        /*0010*/ 	.word	index@($__internal_3_$__cuda_sm3x_div_rn_noftz_f32_slowpath)
        /*0014*/ 	.word	0x00000000


	//----- nvinfo : EIATTR_FRAME_SIZE
	.align		4
.L_3:
        /*0018*/ 	.byte	0x04, 0x11
        /*001a*/ 	.short	(.L_5 - .L_4)
	.align		4
.L_4:
        /*001c*/ 	.word	index@(convolution)
        /*0020*/ 	.word	0x00000000


	//----- nvinfo : EIATTR_REGCOUNT
	.align		4
.L_5:
        /*0024*/ 	.byte	0x04, 0x2f
        /*0026*/ 	.short	(.L_7 - .L_6)
	.align		4
.L_6:
        /*0028*/ 	.word	index@(diff)
        /*002c*/ 	.word	0x00000010


	//----- nvinfo : EIATTR_FRAME_SIZE
	.align		4
.L_7:
        /*0030*/ 	.byte	0x04, 0x11
        /*0032*/ 	.short	(.L_9 - .L_8)
	.align		4
.L_8:
        /*0034*/ 	.word	index@($__internal_2_$__cuda_sm20_sqrt_rn_f32_slowpath)
        /*0038*/ 	.word	0x00000000


	//----- nvinfo : EIATTR_FRAME_SIZE
	.align		4
.L_9:
        /*003c*/ 	.byte	0x04, 0x11
        /*003e*/ 	.short	(.L_11 - .L_10)
	.align		4
.L_10:
        /*0040*/ 	.word	index@(diff)
        /*0044*/ 	.word	0x00000000


	//----- nvinfo : EIATTR_REGCOUNT
	.align		4
.L_11:
        /*0048*/ 	.byte	0x04, 0x2f
        /*004a*/ 	.short	(.L_13 - .L_12)
	.align		4
.L_12:
        /*004c*/ 	.word	index@(overlay)
        /*0050*/ 	.word	0x00000012


	//----- nvinfo : EIATTR_FRAME_SIZE
	.align		4
.L_13:
        /*0054*/ 	.byte	0x04, 0x11
        /*0056*/ 	.short	(.L_15 - .L_14)
	.align		4
.L_14:
        /*0058*/ 	.word	index@($__internal_1_$__cuda_sm3x_div_rn_noftz_f32_slowpath)
        /*005c*/ 	.word	0x00000000


	//----- nvinfo : EIATTR_FRAME_SIZE
	.align		4
.L_15:
        /*0060*/ 	.byte	0x04, 0x11
        /*0062*/ 	.short	(.L_17 - .L_16)
	.align		4
.L_16:
        /*0064*/ 	.word	index@($__internal_0_$__cuda_sm20_sqrt_rn_f32_slowpath)
        /*0068*/ 	.word	0x00000000


	//----- nvinfo : EIATTR_FRAME_SIZE
	.align		4
.L_17:
        /*006c*/ 	.byte	0x04, 0x11
        /*006e*/ 	.short	(.L_19 - .L_18)
	.align		4
.L_18:
        /*0070*/ 	.word	index@(overlay)
        /*0074*/ 	.word	0x00000000


	//----- nvinfo : EIATTR_MIN_STACK_SIZE
	.align		4
.L_19:
        /*0078*/ 	.byte	0x04, 0x12
        /*007a*/ 	.short	(.L_21 - .L_20)
	.align		4
.L_20:
        /*007c*/ 	.word	index@(overlay)
        /*0080*/ 	.word	0x00000000


	//----- nvinfo : EIATTR_MIN_STACK_SIZE
	.align		4
.L_21:
        /*0084*/ 	.byte	0x04, 0x12
        /*0086*/ 	.short	(.L_23 - .L_22)
	.align		4
.L_22:
        /*0088*/ 	.word	index@(diff)
        /*008c*/ 	.word	0x00000000


	//----- nvinfo : EIATTR_MIN_STACK_SIZE
	.align		4
.L_23:
        /*0090*/ 	.byte	0x04, 0x12
        /*0092*/ 	.short	(.L_25 - .L_24)
	.align		4
.L_24:
        /*0094*/ 	.word	index@(convolution)
        /*0098*/ 	.word	0x00000000
.L_25:


//--------------------- .nv.compat                --------------------------
	.section	.nv.compat,"",@"SHT_CUDA_COMPAT_INFO"
	.align	4
        /*0000*/ 	.byte	0x02, 0x09, 0x00, 0x00, 0x02, 0x02, 0x01, 0x00, 0x02, 0x05, 0x05, 0x00, 0x03, 0x07, 0x01, 0x01
        /*0010*/ 	.byte	0x02, 0x03, 0x00, 0x00, 0x02, 0x06, 0x01, 0x00, 0x04, 0x0b, 0x08, 0x00, 0x01, 0x00, 0x00, 0x00
        /*0020*/ 	.byte	0x00, 0x00, 0x00, 0x00


//--------------------- .nv.info.overlay          --------------------------
	.section	.nv.info.overlay,"",@"SHT_CUDA_INFO"
	.sectionflags	@""
	.align	4


	//----- nvinfo : EIATTR_CUDA_API_VERSION
	.align		4
        /*0000*/ 	.byte	0x04, 0x37
        /*0002*/ 	.short	(.L_27 - .L_26)
.L_26:
        /*0004*/ 	.word	0x00000082


	//----- nvinfo : EIATTR_KPARAM_INFO
	.align		4
.L_27:
        /*0008*/ 	.byte	0x04, 0x17
        /*000a*/ 	.short	(.L_29 - .L_28)
.L_28:
        /*000c*/ 	.word	0x00000000
        /*0010*/ 	.short	0x0003
        /*0012*/ 	.short	0x0010
        /*0014*/ 	.byte	0x00, 0xf0, 0x11, 0x00


	//----- nvinfo : EIATTR_KPARAM_INFO
	.align		4
.L_29:
        /*0018*/ 	.byte	0x04, 0x17
        /*001a*/ 	.short	(.L_31 - .L_30)
.L_30:
        /*001c*/ 	.word	0x00000000
        /*0020*/ 	.short	0x0002
        /*0022*/ 	.short	0x000c
        /*0024*/ 	.byte	0x00, 0xf0, 0x11, 0x00


	//----- nvinfo : EIATTR_KPARAM_INFO
	.align		4
.L_31:
        /*0028*/ 	.byte	0x04, 0x17
        /*002a*/ 	.short	(.L_33 - .L_32)
.L_32:
        /*002c*/ 	.word	0x00000000
        /*0030*/ 	.short	0x0001
        /*0032*/ 	.short	0x0008
        /*0034*/ 	.byte	0x00, 0xf0, 0x11, 0x00


	//----- nvinfo : EIATTR_KPARAM_INFO
	.align		4
.L_33:
        /*0038*/ 	.byte	0x04, 0x17
        /*003a*/ 	.short	(.L_35 - .L_34)
.L_34:
        /*003c*/ 	.word	0x00000000
        /*0040*/ 	.short	0x0000
        /*0042*/ 	.short	0x0000
        /*0044*/ 	.byte	0x00, 0xf5, 0x21, 0x00


	//----- nvinfo : EIATTR_SPARSE_MMA_MASK
	.align		4
.L_35:
        /*0048*/ 	.byte	0x03, 0x50
        /*004a*/ 	.short	0x0000


	//----- nvinfo : EIATTR_MAXREG_COUNT
	.align		4
        /*004c*/ 	.byte	0x03, 0x1b
        /*004e*/ 	.short	0x00ff


	//----- nvinfo : EIATTR_MERCURY_ISA_VERSION
	.align		4
        /*0050*/ 	.byte	0x03, 0x5f
        /*0052*/ 	.short	0x0101


	//----- nvinfo : EIATTR_VRC_CTA_INIT_COUNT
	.align		4
        /*0054*/ 	.byte	0x02, 0x4a
	.zero		1
	.zero		1


	//----- nvinfo : EIATTR_EXIT_INSTR_OFFSETS
	.align		4
        /*0058*/ 	.byte	0x04, 0x1c
        /*005a*/ 	.short	(.L_37 - .L_36)


	//   ....[0]....
.L_36:
        /*005c*/ 	.word	0x00000080


	//   ....[1]....
        /*0060*/ 	.word	0x00000340


	//----- nvinfo : EIATTR_CRS_STACK_SIZE
	.align		4
.L_37:
        /*0064*/ 	.byte	0x04, 0x1e
        /*0066*/ 	.short	(.L_39 - .L_38)
.L_38:
        /*0068*/ 	.word	0x00000000


	//----- nvinfo : EIATTR_CBANK_PARAM_SIZE
	.align		4
.L_39:
        /*006c*/ 	.byte	0x03, 0x19
        /*006e*/ 	.short	0x0014


	//----- nvinfo : EIATTR_PARAM_CBANK
	.align		4
        /*0070*/ 	.byte	0x04, 0x0a
        /*0072*/ 	.short	(.L_41 - .L_40)
	.align		4
.L_40:
        /*0074*/ 	.word	index@(.nv.constant0.overlay)
        /*0078*/ 	.short	0x0380
        /*007a*/ 	.short	0x0014


	//----- nvinfo : EIATTR_SW_WAR
	.align		4
.L_41:
        /*007c*/ 	.byte	0x04, 0x36
        /*007e*/ 	.short	(.L_43 - .L_42)
.L_42:
        /*0080*/ 	.word	0x00000008
.L_43:


//--------------------- .nv.info.diff             --------------------------
	.section	.nv.info.diff,"",@"SHT_CUDA_INFO"
	.sectionflags	@""
	.align	4


	//----- nvinfo : EIATTR_CUDA_API_VERSION
	.align		4
        /*0000*/ 	.byte	0x04, 0x37
        /*0002*/ 	.short	(.L_45 - .L_44)
.L_44:
        /*0004*/ 	.word	0x00000082


	//----- nvinfo : EIATTR_KPARAM_INFO
	.align		4
.L_45:
        /*0008*/ 	.byte	0x04, 0x17
        /*000a*/ 	.short	(.L_47 - .L_46)
.L_46:
        /*000c*/ 	.word	0x00000000
        /*0010*/ 	.short	0x0005
        /*0012*/ 	.short	0x0020
        /*0014*/ 	.byte	0x00, 0xf5, 0x21, 0x00


	//----- nvinfo : EIATTR_KPARAM_INFO
	.align		4
.L_47:
        /*0018*/ 	.byte	0x04, 0x17
        /*001a*/ 	.short	(.L_49 - .L_48)
.L_48:
        /*001c*/ 	.word	0x00000000
        /*0020*/ 	.short	0x0004
        /*0022*/ 	.short	0x0018
        /*0024*/ 	.byte	0x00, 0xf0, 0x11, 0x00


	//----- nvinfo : EIATTR_KPARAM_INFO
	.align		4
.L_49:
        /*0028*/ 	.byte	0x04, 0x17
        /*002a*/ 	.short	(.L_51 - .L_50)
.L_50:
        /*002c*/ 	.word	0x00000000
        /*0030*/ 	.short	0x0003
        /*0032*/ 	.short	0x0014
        /*0034*/ 	.byte	0x00, 0xf0, 0x11, 0x00


	//----- nvinfo : EIATTR_KPARAM_INFO
	.align		4
.L_51:
        /*0038*/ 	.byte	0x04, 0x17
        /*003a*/ 	.short	(.L_53 - .L_52)
.L_52:
        /*003c*/ 	.word	0x00000000
        /*0040*/ 	.short	0x0002
        /*0042*/ 	.short	0x0010
        /*0044*/ 	.byte	0x00, 0xf0, 0x11, 0x00


	//----- nvinfo : EIATTR_KPARAM_INFO
	.align		4
.L_53:
        /*0048*/ 	.byte	0x04, 0x17
        /*004a*/ 	.short	(.L_55 - .L_54)
.L_54:
        /*004c*/ 	.word	0x00000000
        /*0050*/ 	.short	0x0001
        /*0052*/ 	.short	0x0008
        /*0054*/ 	.byte	0x00, 0xf5, 0x21, 0x00


	//----- nvinfo : EIATTR_KPARAM_INFO
	.align		4
.L_55:
        /*0058*/ 	.byte	0x04, 0x17
        /*005a*/ 	.short	(.L_57 - .L_56)
.L_56:
        /*005c*/ 	.word	0x00000000
        /*0060*/ 	.short	0x0000
        /*0062*/ 	.short	0x0000
        /*0064*/ 	.byte	0x00, 0xf5, 0x21, 0x00


	//----- nvinfo : EIATTR_SPARSE_MMA_MASK
	.align		4
.L_57:
        /*0068*/ 	.byte	0x03, 0x50
        /*006a*/ 	.short	0x0000


	//----- nvinfo : EIATTR_MAXREG_COUNT
	.align		4
        /*006c*/ 	.byte	0x03, 0x1b
        /*006e*/ 	.short	0x00ff


	//----- nvinfo : EIATTR_MERCURY_ISA_VERSION
	.align		4
        /*0070*/ 	.byte	0x03, 0x5f
        /*0072*/ 	.short	0x0101


	//----- nvinfo : EIATTR_VRC_CTA_INIT_COUNT
	.align		4
        /*0074*/ 	.byte	0x02, 0x4a
	.zero		1
	.zero		1


	//----- nvinfo : EIATTR_EXIT_INSTR_OFFSETS
	.align		4
        /*0078*/ 	.byte	0x04, 0x1c
        /*007a*/ 	.short	(.L_59 - .L_58)


	//   ....[0]....
.L_58:
        /*007c*/ 	.word	0x00000080


	//   ....[1]....
        /*0080*/ 	.word	0x00000120


	//   ....[2]....
        /*0084*/ 	.word	0x00000530


	//----- nvinfo : EIATTR_CRS_STACK_SIZE
	.align		4
.L_59:
        /*0088*/ 	.byte	0x04, 0x1e
        /*008a*/ 	.short	(.L_61 - .L_60)
.L_60:
        /*008c*/ 	.word	0x00000000


	//----- nvinfo : EIATTR_CBANK_PARAM_SIZE
	.align		4
.L_61:
        /*0090*/ 	.byte	0x03, 0x19
        /*0092*/ 	.short	0x0028


	//----- nvinfo : EIATTR_PARAM_CBANK
	.align		4
        /*0094*/ 	.byte	0x04, 0x0a
        /*0096*/ 	.short	(.L_63 - .L_62)
	.align		4
.L_62:
        /*0098*/ 	.word	index@(.nv.constant0.diff)
        /*009c*/ 	.short	0x0380
        /*009e*/ 	.short	0x0028


	//----- nvinfo : EIATTR_SW_WAR
	.align		4
.L_63:
        /*00a0*/ 	.byte	0x04, 0x36
        /*00a2*/ 	.short	(.L_65 - .L_64)
.L_64:
        /*00a4*/ 	.word	0x00000008
.L_65:


//--------------------- .nv.info.convolution      --------------------------
	.section	.nv.info.convolution,"",@"SHT_CUDA_INFO"
	.sectionflags	@""
	.align	4


	//----- nvinfo : EIATTR_CUDA_API_VERSION
	.align		4
        /*0000*/ 	.byte	0x04, 0x37
        /*0002*/ 	.short	(.L_67 - .L_66)
.L_66:
        /*0004*/ 	.word	0x00000082


	//----- nvinfo : EIATTR_KPARAM_INFO
	.align		4
.L_67:
        /*0008*/ 	.byte	0x04, 0x17
        /*000a*/ 	.short	(.L_69 - .L_68)
.L_68:
        /*000c*/ 	.word	0x00000000
        /*0010*/ 	.short	0x0006
        /*0012*/ 	.short	0x0020
        /*0014*/ 	.byte	0x00, 0xf0, 0x11, 0x00


	//----- nvinfo : EIATTR_KPARAM_INFO
	.align		4
.L_69:
        /*0018*/ 	.byte	0x04, 0x17
        /*001a*/ 	.short	(.L_71 - .L_70)
.L_70:
        /*001c*/ 	.word	0x00000000
        /*0020*/ 	.short	0x0005
        /*0022*/ 	.short	0x001c
        /*0024*/ 	.byte	0x00, 0xf0, 0x11, 0x00


	//----- nvinfo : EIATTR_KPARAM_INFO
	.align		4
.L_71:
        /*0028*/ 	.byte	0x04, 0x17
        /*002a*/ 	.short	(.L_73 - .L_72)
.L_72:
        /*002c*/ 	.word	0x00000000
        /*0030*/ 	.short	0x0004
        /*0032*/ 	.short	0x0018
        /*0034*/ 	.byte	0x00, 0xf0, 0x11, 0x00


	//----- nvinfo : EIATTR_KPARAM_INFO
	.align		4
.L_73:
        /*0038*/ 	.byte	0x04, 0x17
        /*003a*/ 	.short	(.L_75 - .L_74)
.L_74:
        /*003c*/ 	.word	0x00000000
        /*0040*/ 	.short	0x0003
        /*0042*/ 	.short	0x0010
        /*0044*/ 	.byte	0x00, 0xf5, 0x21, 0x00


	//----- nvinfo : EIATTR_KPARAM_INFO
	.align		4
.L_75:
        /*0048*/ 	.byte	0x04, 0x17
        /*004a*/ 	.short	(.L_77 - .L_76)
.L_76:
        /*004c*/ 	.word	0x00000000
        /*0050*/ 	.short	0x0002
        /*0052*/ 	.short	0x000c
        /*0054*/ 	.byte	0x00, 0xf0, 0x11, 0x00


	//----- nvinfo : EIATTR_KPARAM_INFO
	.align		4
.L_77:
        /*0058*/ 	.byte	0x04, 0x17
        /*005a*/ 	.short	(.L_79 - .L_78)
.L_78:
        /*005c*/ 	.word	0x00000000
        /*0060*/ 	.short	0x0001
        /*0062*/ 	.short	0x0008
        /*0064*/ 	.byte	0x00, 0xf0, 0x11, 0x00


	//----- nvinfo : EIATTR_KPARAM_INFO
	.align		4
.L_79:
        /*0068*/ 	.byte	0x04, 0x17
        /*006a*/ 	.short	(.L_81 - .L_80)
.L_80:
        /*006c*/ 	.word	0x00000000
        /*0070*/ 	.short	0x0000
        /*0072*/ 	.short	0x0000
        /*0074*/ 	.byte	0x00, 0xf5, 0x21, 0x00


	//----- nvinfo : EIATTR_SPARSE_MMA_MASK
	.align		4
.L_81:
        /*0078*/ 	.byte	0x03, 0x50
        /*007a*/ 	.short	0x0000


	//----- nvinfo : EIATTR_MAXREG_COUNT
	.align		4
        /*007c*/ 	.byte	0x03, 0x1b
        /*007e*/ 	.short	0x00ff


	//----- nvinfo : EIATTR_MERCURY_ISA_VERSION
	.align		4
        /*0080*/ 	.byte	0x03, 0x5f
        /*0082*/ 	.short	0x0101


	//----- nvinfo : EIATTR_VRC_CTA_INIT_COUNT
	.align		4
        /*0084*/ 	.byte	0x02, 0x4a
	.zero		1
	.zero		1


	//----- nvinfo : EIATTR_EXIT_INSTR_OFFSETS
	.align		4
        /*0088*/ 	.byte	0x04, 0x1c
        /*008a*/ 	.short	(.L_83 - .L_82)


	//   ....[0]....
.L_82:
        /*008c*/ 	.word	0x00000080


	//   ....[1]....
        /*0090*/ 	.word	0x000010c0


	//----- nvinfo : EIATTR_CRS_STACK_SIZE
	.align		4
.L_83:
        /*0094*/ 	.byte	0x04, 0x1e
        /*0096*/ 	.short	(.L_85 - .L_84)
.L_84:
        /*0098*/ 	.word	0x00000000


	//----- nvinfo : EIATTR_CBANK_PARAM_SIZE
	.align		4
.L_85:
        /*009c*/ 	.byte	0x03, 0x19
        /*009e*/ 	.short	0x0024


	//----- nvinfo : EIATTR_PARAM_CBANK
	.align		4
        /*00a0*/ 	.byte	0x04, 0x0a
        /*00a2*/ 	.short	(.L_87 - .L_86)
	.align		4
.L_86:
        /*00a4*/ 	.word	index@(.nv.constant0.convolution)
        /*00a8*/ 	.short	0x0380
        /*00aa*/ 	.short	0x0024


	//----- nvinfo : EIATTR_SW_WAR
	.align		4
.L_87:
        /*00ac*/ 	.byte	0x04, 0x36
        /*00ae*/ 	.short	(.L_89 - .L_88)
.L_88:
        /*00b0*/ 	.word	0x00000008
.L_89:


//--------------------- .nv.callgraph             --------------------------
	.section	.nv.callgraph,"",@"SHT_CUDA_CALLGRAPH"
	.align	4
	.sectionentsize	8
	.align		4
        /*0000*/ 	.word	0x00000000
	.align		4
        /*0004*/ 	.word	0xffffffff
	.align		4
        /*0008*/ 	.word	0x00000000
	.align		4
        /*000c*/ 	.word	0xfffffffe
	.align		4
        /*0010*/ 	.word	0x00000000
	.align		4
        /*0014*/ 	.word	0xfffffffd
	.align		4
        /*0018*/ 	.word	0x00000000
	.align		4
        /*001c*/ 	.word	0xfffffffc


//--------------------- .text.overlay             --------------------------
	.section	.text.overlay,"ax",@progbits
	.align	128
        .global         overlay
        .type           overlay,@function
        .size           overlay,(.L_x_52 - overlay)
        .other          overlay,@"STO_CUDA_ENTRY STV_DEFAULT"
overlay:
.text.overlay:
[----:B------:R-:W-:Y:S01]  /*0000*/  LDC R1, c[0x0][0x37c] ;  /* 0x0000df00ff017b82 */ /* 0x000fe20000000800 */
[----:B------:R-:W0:Y:S01]  /*0010*/  S2R R3, SR_CTAID.X ;  /* 0x0000000000037919 */ /* 0x000e220000002500 */
[----:B------:R-:W1:Y:S01]  /*0020*/  LDCU.64 UR4, c[0x0][0x388] ;  /* 0x00007100ff0477ac */ /* 0x000e620008000a00 */
[----:B------:R-:W0:Y:S01]  /*0030*/  S2R R0, SR_TID.X ;  /* 0x0000000000007919 */ /* 0x000e220000002100 */
[----:B------:R-:W0:Y:S01]  /*0040*/  LDCU UR6, c[0x0][0x360] ;  /* 0x00006c00ff0677ac */ /* 0x000e220008000800 */
[----:B-1----:R-:W-:Y:S01]  /*0050*/  UIMAD UR4, UR5, UR4, URZ ;  /* 0x00000004050472a4 */ /* 0x002fe2000f8e02ff */
[----:B0-----:R-:W-:-:S05]  /*0060*/  IMAD R3, R3, UR6, R0 ;  /* 0x0000000603037c24 */ /* 0x001fca000f8e0200 */
[----:B------:R-:W-:-:S13]  /*0070*/  ISETP.GE.AND P0, PT, R3, UR4, PT ;  /* 0x0000000403007c0c */ /* 0x000fda000bf06270 */
[----:B------:R-:W-:Y:S05]  /*0080*/  @P0 EXIT ;  /* 0x000000000000094d */ /* 0x000fea0003800000 */
[----:B------:R-:W0:Y:S01]  /*0090*/  LDC.64 R4, c[0x0][0x380] ;  /* 0x0000e000ff047b82 */ /* 0x000e220000000a00 */
[----:B------:R-:W1:Y:S01]  /*00a0*/  LDCU.64 UR4, c[0x0][0x358] ;  /* 0x00006b00ff0477ac */ /* 0x000e620008000a00 */
[----:B0-----:R-:W-:-:S05]  /*00b0*/  IMAD.WIDE R4, R3, 0x10, R4 ;  /* 0x0000001003047825 */ /* 0x001fca00078e0204 */
[----:B-1----:R-:W2:Y:S04]  /*00c0*/  LDG.E R2, desc[UR4][R4.64+0x4] ;  /* 0x0000040404027981 */ /* 0x002ea8000c1e1900 */
[----:B------:R-:W3:Y:S04]  /*00d0*/  LDG.E R0, desc[UR4][R4.64] ;  /* 0x0000000404007981 */ /* 0x000ee8000c1e1900 */
[----:B------:R-:W4:Y:S01]  /*00e0*/  LDG.E R6, desc[UR4][R4.64+0x8] ;  /* 0x0000080404067981 */ /* 0x000f22000c1e1900 */
[----:B------:R-:W-:Y:S01]  /*00f0*/  BSSY.RECONVERGENT B0, `(.L_x_0) ;  /* 0x000000f000007945 */ /* 0x000fe20003800200 */
[----:B--2---:R-:W-:-:S04]  /*0100*/  FMUL R3, R2, R2 ;  /* 0x0000000202037220 */ /* 0x004fc80000400000 */
[----:B---3--:R-:W-:-:S04]  /*0110*/  FFMA R3, R0, R0, R3 ;  /* 0x0000000000037223 */ /* 0x008fc80000000003 */
[----:B----4-:R-:W-:-:S04]  /*0120*/  FFMA R0, R6, R6, R3 ;  /* 0x0000000606007223 */ /* 0x010fc80000000003 */
[----:B------:R-:W-:Y:S01]  /*0130*/  VIADD R2, R0, 0xf3000000 ;  /* 0xf300000000027836 */ /* 0x000fe20000000000 */
[----:B------:R0:W1:Y:S04]  /*0140*/  MUFU.RSQ R3, R0 ;  /* 0x0000000000037308 */ /* 0x0000680000001400 */
[----:B------:R-:W-:-:S13]  /*0150*/  ISETP.GT.U32.AND P0, PT, R2, 0x727fffff, PT ;  /* 0x727fffff0200780c */ /* 0x000fda0003f04070 */
[----:B01----:R-:W-:Y:S05]  /*0160*/  @!P0 BRA `(.L_x_1) ;  /* 0x00000000000c8947 */ /* 0x003fea0003800000 */
[----:B------:R-:W-:-:S07]  /*0170*/  MOV R9, 0x190 ;  /* 0x0000019000097802 */ /* 0x000fce0000000f00 */
[----:B------:R-:W-:Y:S05]  /*0180*/  CALL.REL.NOINC `($__internal_0_$__cuda_sm20_sqrt_rn_f32_slowpath) ;  /* 0x0000000000707944 */ /* 0x000fea0003c00000 */
[----:B------:R-:W-:Y:S05]  /*0190*/  BRA `(.L_x_2) ;  /* 0x0000000000107947 */ /* 0x000fea0003800000 */
.L_x_1:
[----:B------:R-:W-:Y:S01]  /*01a0*/  FMUL.FTZ R7, R0, R3 ;  /* 0x0000000300077220 */ /* 0x000fe20000410000 */
[----:B------:R-:W-:-:S03]  /*01b0*/  FMUL.FTZ R3, R3, 0.5 ;  /* 0x3f00000003037820 */ /* 0x000fc60000410000 */
[----:B------:R-:W-:-:S04]  /*01c0*/  FFMA R0, -R7, R7, R0 ;  /* 0x0000000707007223 */ /* 0x000fc80000000100 */
[----:B------:R-:W-:-:S07]  /*01d0*/  FFMA R0, R0, R3, R7 ;  /* 0x0000000300007223 */ /* 0x000fce0000000007 */
.L_x_2:
[----:B------:R-:W-:Y:S05]  /*01e0*/  BSYNC.RECONVERGENT B0 ;  /* 0x0000000000007941 */ /* 0x000fea0003800200 */
.L_x_0:
[----:B------:R-:W0:Y:S01]  /*01f0*/  LDC R9, c[0x0][0x390] ;  /* 0x0000e400ff097b82 */ /* 0x000e220000000800 */
[----:B------:R-:W-:Y:S01]  /*0200*/  BSSY.RECONVERGENT B0, `(.L_x_3) ;  /* 0x000000e000007945 */ /* 0x000fe20003800200 */
[----:B0-----:R-:W-:Y:S01]  /*0210*/  FADD R3, -R9, 1 ;  /* 0x3f80000009037421 */ /* 0x001fe20000000100 */
[----:B------:R-:W-:-:S03]  /*0220*/  FADD R0, R0, -R9 ;  /* 0x8000000900007221 */ /* 0x000fc60000000000 */
[----:B------:R-:W0:Y:S08]  /*0230*/  MUFU.RCP R2, R3 ;  /* 0x0000000300027308 */ /* 0x000e300000001000 */
[----:B------:R-:W1:Y:S01]  /*0240*/  FCHK P0, R0, R3 ;  /* 0x0000000300007302 */ /* 0x000e620000000000 */
[----:B0-----:R-:W-:-:S04]  /*0250*/  FFMA R7, -R3, R2, 1 ;  /* 0x3f80000003077423 */ /* 0x001fc80000000102 */
[----:B------:R-:W-:-:S04]  /*0260*/  FFMA R7, R2, R7, R2 ;  /* 0x0000000702077223 */ /* 0x000fc80000000002 */
[----:B------:R-:W-:-:S04]  /*0270*/  FFMA R2, R0, R7, RZ ;  /* 0x0000000700027223 */ /* 0x000fc800000000ff */
[----:B------:R-:W-:-:S04]  /*0280*/  FFMA R6, -R3, R2, R0 ;  /* 0x0000000203067223 */ /* 0x000fc80000000100 */
[----:B------:R-:W-:Y:S01]  /*0290*/  FFMA R7, R7, R6, R2 ;  /* 0x0000000607077223 */ /* 0x000fe20000000002 */
[----:B-1----:R-:W-:Y:S06]  /*02a0*/  @!P0 BRA `(.L_x_4) ;  /* 0x00000000000c8947 */ /* 0x002fec0003800000 */
[----:B------:R-:W-:-:S07]  /*02b0*/  MOV R2, 0x2d0 ;  /* 0x000002d000027802 */ /* 0x000fce0000000f00 */
[----:B------:R-:W-:Y:S05]  /*02c0*/  CALL.REL.NOINC `($__internal_1_$__cuda_sm3x_div_rn_noftz_f32_slowpath) ;  /* 0x00000000007c7944 */ /* 0x000fea0003c00000 */
[----:B------:R-:W-:-:S07]  /*02d0*/  IMAD.MOV.U32 R7, RZ, RZ, R0 ;  /* 0x000000ffff077224 */ /* 0x000fce00078e0000 */
.L_x_4:
[----:B------:R-:W-:Y:S05]  /*02e0*/  BSYNC.RECONVERGENT B0 ;  /* 0x0000000000007941 */ /* 0x000fea0003800200 */
.L_x_3:
[----:B------:R-:W-:Y:S01]  /*02f0*/  IMAD.MOV.U32 R3, RZ, RZ, 0x3f800000 ;  /* 0x3f800000ff037424 */ /* 0x000fe200078e00ff */
[----:B------:R-:W-:Y:S04]  /*0300*/  STG.E desc[UR4][R4.64+0xc], R7 ;  /* 0x00000c0704007986 */ /* 0x000fe8000c101904 */
[----:B------:R-:W-:Y:S04]  /*0310*/  STG.E desc[UR4][R4.64+0x4], RZ ;  /* 0x000004ff04007986 */ /* 0x000fe8000c101904 */
[----:B------:R-:W-:Y:S04]  /*0320*/  STG.E desc[UR4][R4.64+0x8], RZ ;  /* 0x000008ff04007986 */ /* 0x000fe8000c101904 */
[----:B------:R-:W-:Y:S01]  /*0330*/  STG.E desc[UR4][R4.64], R3 ;  /* 0x0000000304007986 */ /* 0x000fe2000c101904 */
[----:B------:R-:W-:Y:S05]  /*0340*/  EXIT ;  /* 0x000000000000794d */ /* 0x000fea0003800000 */
        .weak           $__internal_0_$__cuda_sm20_sqrt_rn_f32_slowpath
        .type           $__internal_0_$__cuda_sm20_sqrt_rn_f32_slowpath,@function
        .size           $__internal_0_$__cuda_sm20_sqrt_rn_f32_slowpath,($__internal_1_$__cuda_sm3x_div_rn_noftz_f32_slowpath - $__internal_0_$__cuda_sm20_sqrt_rn_f32_slowpath)
$__internal_0_$__cuda_sm20_sqrt_rn_f32_slowpath:
[----:B------:R-:W-:-:S13]  /*0350*/  LOP3.LUT P0, RZ, R0, 0x7fffffff, RZ, 0xc0, !PT ;  /* 0x7fffffff00ff7812 */ /* 0x000fda000780c0ff */
[----:B------:R-:W-:Y:S01]  /*0360*/  @!P0 IMAD.MOV.U32 R2, RZ, RZ, R0 ;  /* 0x000000ffff028224 */ /* 0x000fe200078e0000 */
[----:B------:R-:W-:Y:S06]  /*0370*/  @!P0 BRA `(.L_x_5) ;  /* 0x0000000000408947 */ /* 0x000fec0003800000 */
[----:B------:R-:W-:-:S13]  /*0380*/  FSETP.GEU.FTZ.AND P0, PT, R0, RZ, PT ;  /* 0x000000ff0000720b */ /* 0x000fda0003f1e000 */
[----:B------:R-:W-:Y:S01]  /*0390*/  @!P0 MOV R2, 0x7fffffff ;  /* 0x7fffffff00028802 */ /* 0x000fe20000000f00 */
[----:B------:R-:W-:Y:S06]  /*03a0*/  @!P0 BRA `(.L_x_5) ;  /* 0x0000000000348947 */ /* 0x000fec0003800000 */
[----:B------:R-:W-:-:S13]  /*03b0*/  FSETP.GTU.FTZ.AND P0, PT, |R0|, +INF , PT ;  /* 0x7f8000000000780b */ /* 0x000fda0003f1c200 */
[----:B------:R-:W-:Y:S01]  /*03c0*/  @P0 FADD.FTZ R2, R0, 1 ;  /* 0x3f80000000020421 */ /* 0x000fe20000010000 */
[----:B------:R-:W-:Y:S06]  /*03d0*/  @P0 BRA `(.L_x_5) ;  /* 0x0000000000280947 */ /* 0x000fec0003800000 */
[----:B------:R-:W-:-:S13]  /*03e0*/  FSETP.NEU.FTZ.AND P0, PT, |R0|, +INF , PT ;  /* 0x7f8000000000780b */ /* 0x000fda0003f1d200 */
[----:B------:R-:W-:-:S04]  /*03f0*/  @P0 FFMA R3, R0, 1.84467440737095516160e+19, RZ ;  /* 0x5f80000000030823 */ /* 0x000fc800000000ff */
[----:B------:R-:W0:Y:S02]  /*0400*/  @P0 MUFU.RSQ R2, R3 ;  /* 0x0000000300020308 */ /* 0x000e240000001400 */
[----:B0-----:R-:W-:Y:S01]  /*0410*/  @P0 FMUL.FTZ R6, R3, R2 ;  /* 0x0000000203060220 */ /* 0x001fe20000410000 */
[----:B------:R-:W-:Y:S01]  /*0420*/  @P0 FMUL.FTZ R8, R2, 0.5 ;  /* 0x3f00000002080820 */ /* 0x000fe20000410000 */
[----:B------:R-:W-:Y:S02]  /*0430*/  @!P0 IMAD.MOV.U32 R2, RZ, RZ, R0 ;  /* 0x000000ffff028224 */ /* 0x000fe400078e0000 */
[----:B------:R-:W-:-:S04]  /*0440*/  @P0 FADD.FTZ R7, -R6, -RZ ;  /* 0x800000ff06070221 */ /* 0x000fc80000010100 */
[----:B------:R-:W-:-:S04]  /*0450*/  @P0 FFMA R7, R6, R7, R3 ;  /* 0x0000000706070223 */ /* 0x000fc80000000003 */
[----:B------:R-:W-:-:S04]  /*0460*/  @P0 FFMA R7, R7, R8, R6 ;  /* 0x0000000807070223 */ /* 0x000fc80000000006 */
[----:B------:R-:W-:-:S07]  /*0470*/  @P0 FMUL.FTZ R2, R7, 2.3283064365386962891e-10 ;  /* 0x2f80000007020820 */ /* 0x000fce0000410000 */
.L_x_5:
[----:B------:R-:W-:Y:S02]  /*0480*/  HFMA2 R3, -RZ, RZ, 0, 0 ;  /* 0x00000000ff037431 */ /* 0x000fe400000001ff */
[----:B------:R-:W-:Y:S02]  /*0490*/  IMAD.MOV.U32 R0, RZ, RZ, R2 ;  /* 0x000000ffff007224 */ /* 0x000fe400078e0002 */
[----:B------:R-:W-:-:S04]  /*04a0*/  IMAD.MOV.U32 R2, RZ, RZ, R9 ;  /* 0x000000ffff027224 */ /* 0x000fc800078e0009 */
[----:B------:R-:W-:Y:S05]  /*04b0*/  RET.REL.NODEC R2 `(overlay) ;  /* 0xfffffff802d07950 */ /* 0x000fea0003c3ffff */
        .weak           $__internal_1_$__cuda_sm3x_div_rn_noftz_f32_slowpath
        .type           $__internal_1_$__cuda_sm3x_div_rn_noftz_f32_slowpath,@function
        .size           $__internal_1_$__cuda_sm3x_div_rn_noftz_f32_slowpath,(.L_x_52 - $__internal_1_$__cuda_sm3x_div_rn_noftz_f32_slowpath)
$__internal_1_$__cuda_sm3x_div_rn_noftz_f32_slowpath:
[----:B------:R-:W-:Y:S01]  /*04c0*/  SHF.R.U32.HI R7, RZ, 0x17, R3 ;  /* 0x00000017ff077819 */ /* 0x000fe20000011603 */
[----:B------:R-:W-:Y:S01]  /*04d0*/  BSSY.RECONVERGENT B1, `(.L_x_6) ;  /* 0x0000064000017945 */ /* 0x000fe20003800200 */
[--C-:B------:R-:W-:Y:S02]  /*04e0*/  SHF.R.U32.HI R6, RZ, 0x17, R0.reuse ;  /* 0x00000017ff067819 */ /* 0x100fe40000011600 */
[----:B------:R-:W-:Y:S02]  /*04f0*/  LOP3.LUT R7, R7, 0xff, RZ, 0xc0, !PT ;  /* 0x000000ff07077812 */ /* 0x000fe400078ec0ff */
[----:B------:R-:W-:Y:S01]  /*0500*/  LOP3.LUT R12, R6, 0xff, RZ, 0xc0, !PT ;  /* 0x000000ff060c7812 */ /* 0x000fe200078ec0ff */
[----:B------:R-:W-:Y:S01]  /*0510*/  IMAD.MOV.U32 R6, RZ, RZ, R0 ;  /* 0x000000ffff067224 */ /* 0x000fe200078e0000 */
[----:B------:R-:W-:Y:S01]  /*0520*/  MOV R9, R3 ;  /* 0x0000000300097202 */ /* 0x000fe20000000f00 */
[----:B------:R-:W-:Y:S02]  /*0530*/  VIADD R10, R7, 0xffffffff ;  /* 0xffffffff070a7836 */ /* 0x000fe40000000000 */
[----:B------:R-:W-:-:S03]  /*0540*/  VIADD R11, R12, 0xffffffff ;  /* 0xffffffff0c0b7836 */ /* 0x000fc60000000000 */
[----:B------:R-:W-:-:S04]  /*0550*/  ISETP.GT.U32.AND P0, PT, R10, 0xfd, PT ;  /* 0x000000fd0a00780c */ /* 0x000fc80003f04070 */
[----:B------:R-:W-:-:S13]  /*0560*/  ISETP.GT.U32.OR P0, PT, R11, 0xfd, P0 ;  /* 0x000000fd0b00780c */ /* 0x000fda0000704470 */
[----:B------:R-:W-:Y:S01]  /*0570*/  @!P0 IMAD.MOV.U32 R8, RZ, RZ, RZ ;  /* 0x000000ffff088224 */ /* 0x000fe200078e00ff */
[----:B------:R-:W-:Y:S06]  /*0580*/  @!P0 BRA `(.L_x_7) ;  /* 0x00000000005c8947 */ /* 0x000fec0003800000 */
[----:B------:R-:W-:Y:S02]  /*0590*/  FSETP.GTU.FTZ.AND P0, PT, |R0|, +INF , PT ;  /* 0x7f8000000000780b */ /* 0x000fe40003f1c200 */
[----:B------:R-:W-:-:S04]  /*05a0*/  FSETP.GTU.FTZ.AND P1, PT, |R3|, +INF , PT ;  /* 0x7f8000000300780b */ /* 0x000fc80003f3c200 */
[----:B------:R-:W-:-:S13]  /*05b0*/  PLOP3.LUT P0, PT, P0, P1, PT, 0xf8, 0x8f ;  /* 0x00000000008f781c */ /* 0x000fda0000703f70 */
[----:B------:R-:W-:Y:S05]  /*05c0*/  @P0 BRA `(.L_x_8) ;  /* 0x00000004004c0947 */ /* 0x000fea0003800000 */
[----:B------:R-:W-:-:S13]  /*05d0*/  LOP3.LUT P0, RZ, R9, 0x7fffffff, R6, 0xc8, !PT ;  /* 0x7fffffff09ff7812 */ /* 0x000fda000780c806 */
[----:B------:R-:W-:Y:S05]  /*05e0*/  @!P0 BRA `(.L_x_9) ;  /* 0x00000004003c8947 */ /* 0x000fea0003800000 */
[C---:B------:R-:W-:Y:S02]  /*05f0*/  FSETP.NEU.FTZ.AND P2, PT, |R0|.reuse, +INF , PT ;  /* 0x7f8000000000780b */ /* 0x040fe40003f5d200 */
[----:B------:R-:W-:Y:S02]  /*0600*/  FSETP.NEU.FTZ.AND P1, PT, |R3|, +INF , PT ;  /* 0x7f8000000300780b */ /* 0x000fe40003f3d200 */
[----:B------:R-:W-:-:S11]  /*0610*/  FSETP.NEU.FTZ.AND P0, PT, |R0|, +INF , PT ;  /* 0x7f8000000000780b */ /* 0x000fd60003f1d200 */
[----:B------:R-:W-:Y:S05]  /*0620*/  @!P1 BRA !P2, `(.L_x_9) ;  /* 0x00000004002c9947 */ /* 0x000fea0005000000 */
[----:B------:R-:W-:-:S04]  /*0630*/  LOP3.LUT P2, RZ, R6, 0x7fffffff, RZ, 0xc0, !PT ;  /* 0x7fffffff06ff7812 */ /* 0x000fc8000784c0ff */
[----:B------:R-:W-:-:S13]  /*0640*/  PLOP3.LUT P1, PT, P1, P2, PT, 0x2f, 0xf2 ;  /* 0x0000000000f2781c */ /* 0x000fda0000f24577 */
[----:B------:R-:W-:Y:S05]  /*0650*/  @P1 BRA `(.L_x_10) ;  /* 0x0000000400181947 */ /* 0x000fea0003800000 */
[----:B------:R-:W-:-:S04]  /*0660*/  LOP3.LUT P1, RZ, R9, 0x7fffffff, RZ, 0xc0, !PT ;  /* 0x7fffffff09ff7812 */ /* 0x000fc8000782c0ff */
[----:B------:R-:W-:-:S13]  /*0670*/  PLOP3.LUT P0, PT, P0, P1, PT, 0x2f, 0xf2 ;  /* 0x0000000000f2781c */ /* 0x000fda0000702577 */
[----:B------:R-:W-:Y:S05]  /*0680*/  @P0 BRA `(.L_x_11) ;  /* 0x0000000400000947 */ /* 0x000fea0003800000 */
[----:B------:R-:W-:Y:S02]  /*0690*/  ISETP.GE.AND P0, PT, R11, RZ, PT ;  /* 0x000000ff0b00720c */ /* 0x000fe40003f06270 */
[----:B------:R-:W-:-:S11]  /*06a0*/  ISETP.GE.AND P1, PT, R10, RZ, PT ;  /* 0x000000ff0a00720c */ /* 0x000fd60003f26270 */
[----:B------:R-:W-:Y:S02]  /*06b0*/  @P0 IMAD.MOV.U32 R8, RZ, RZ, RZ ;  /* 0x000000ffff080224 */ /* 0x000fe400078e00ff */
[----:B------:R-:W-:Y:S01]  /*06c0*/  @!P0 FFMA R6, R0, 1.84467440737095516160e+19, RZ ;  /* 0x5f80000000068823 */ /* 0x000fe200000000ff */
[----:B------:R-:W-:Y:S02]  /*06d0*/  @!P0 IMAD.MOV.U32 R8, RZ, RZ, -0x40 ;  /* 0xffffffc0ff088424 */ /* 0x000fe400078e00ff */
[----:B------:R-:W-:-:S03]  /*06e0*/  @!P1 FFMA R9, R3, 1.84467440737095516160e+19, RZ ;  /* 0x5f80000003099823 */ /* 0x000fc600000000ff */
[----:B------:R-:W-:-:S07]  /*06f0*/  @!P1 IADD3 R8, PT, PT, R8, 0x40, RZ ;  /* 0x0000004008089810 */ /* 0x000fce0007ffe0ff */
.L_x_7:
[----:B------:R-:W-:Y:S01]  /*0700*/  LEA R0, R7, 0xc0800000, 0x17 ;  /* 0xc080000007007811 */ /* 0x000fe200078eb8ff */
[----:B------:R-:W-:Y:S01]  /*0710*/  VIADD R3, R12, 0xffffff81 ;  /* 0xffffff810c037836 */ /* 0x000fe20000000000 */
[----:B------:R-:W-:Y:S03]  /*0720*/  BSSY.RECONVERGENT B2, `(.L_x_12) ;  /* 0x0000035000027945 */ /* 0x000fe60003800200 */
[----:B------:R-:W-:Y:S01]  /*0730*/  IMAD.IADD R9, R9, 0x1, -R0 ;  /* 0x0000000109097824 */ /* 0x000fe200078e0a00 */
[C---:B------:R-:W-:Y:S01]  /*0740*/  IADD3 R7, PT, PT, R3.reuse, 0x7f, -R7 ;  /* 0x0000007f03077810 */ /* 0x040fe20007ffe807 */
[----:B------:R-:W-:Y:S02]  /*0750*/  IMAD R0, R3, -0x800000, R6 ;  /* 0xff80000003007824 */ /* 0x000fe400078e0206 */
[----:B------:R-:W0:Y:S01]  /*0760*/  MUFU.RCP R10, R9 ;  /* 0x00000009000a7308 */ /* 0x000e220000001000 */
[----:B------:R-:W-:Y:S01]  /*0770*/  FADD.FTZ R11, -R9, -RZ ;  /* 0x800000ff090b7221 */ /* 0x000fe20000010100 */
[----:B------:R-:W-:-:S03]  /*0780*/  IMAD.IADD R7, R7, 0x1, R8 ;  /* 0x0000000107077824 */ /* 0x000fc600078e0208 */
[----:B0-----:R-:W-:-:S04]  /*0790*/  FFMA R13, R10, R11, 1 ;  /* 0x3f8000000a0d7423 */ /* 0x001fc8000000000b */
[----:B------:R-:W-:-:S04]  /*07a0*/  FFMA R15, R10, R13, R10 ;  /* 0x0000000d0a0f7223 */ /* 0x000fc8000000000a */
[----:B------:R-:W-:-:S04]  /*07b0*/  FFMA R6, R0, R15, RZ ;  /* 0x0000000f00067223 */ /* 0x000fc800000000ff */
[----:B------:R-:W-:-:S04]  /*07c0*/  FFMA R13, R11, R6, R0 ;  /* 0x000000060b0d7223 */ /* 0x000fc80000000000 */
[----:B------:R-:W-:-:S04]  /*07d0*/  FFMA R6, R15, R13, R6 ;  /* 0x0000000d0f067223 */ /* 0x000fc80000000006 */
[----:B------:R-:W-:-:S04]  /*07e0*/  FFMA R11, R11, R6, R0 ;  /* 0x000000060b0b7223 */ /* 0x000fc80000000000 */
[----:B------:R-:W-:-:S05]  /*07f0*/  FFMA R0, R15, R11, R6 ;  /* 0x0000000b0f007223 */ /* 0x000fca0000000006 */
[----:B------:R-:W-:-:S04]  /*0800*/  SHF.R.U32.HI R3, RZ, 0x17, R0 ;  /* 0x00000017ff037819 */ /* 0x000fc80000011600 */
[----:B------:R-:W-:-:S04]  /*0810*/  LOP3.LUT R3, R3, 0xff, RZ, 0xc0, !PT ;  /* 0x000000ff03037812 */ /* 0x000fc800078ec0ff */
[----:B------:R-:W-:-:S05]  /*0820*/  IADD3 R9, PT, PT, R3, R7, RZ ;  /* 0x0000000703097210 */ /* 0x000fca0007ffe0ff */
[----:B------:R-:W-:-:S05]  /*0830*/  VIADD R3, R9, 0xffffffff ;  /* 0xffffffff09037836 */ /* 0x000fca0000000000 */
[----:B------:R-:W-:-:S13]  /*0840*/  ISETP.GE.U32.AND P0, PT, R3, 0xfe, PT ;  /* 0x000000fe0300780c */ /* 0x000fda0003f06070 */
[----:B------:R-:W-:Y:S05]  /*0850*/  @!P0 BRA `(.L_x_13) ;  /* 0x0000000000808947 */ /* 0x000fea0003800000 */
[----:B------:R-:W-:-:S13]  /*0860*/  ISETP.GT.AND P0, PT, R9, 0xfe, PT ;  /* 0x000000fe0900780c */ /* 0x000fda0003f04270 */
[----:B------:R-:W-:Y:S05]  /*0870*/  @P0 BRA `(.L_x_14) ;  /* 0x00000000006c0947 */ /* 0x000fea0003800000 */
[----:B------:R-:W-:-:S13]  /*0880*/  ISETP.GE.AND P0, PT, R9, 0x1, PT ;  /* 0x000000010900780c */ /* 0x000fda0003f06270 */
[----:B------:R-:W-:Y:S05]  /*0890*/  @P0 BRA `(.L_x_15) ;  /* 0x0000000000740947 */ /* 0x000fea0003800000 */
[----:B------:R-:W-:Y:S02]  /*08a0*/  ISETP.GE.AND P0, PT, R9, -0x18, PT ;  /* 0xffffffe80900780c */ /* 0x000fe40003f06270 */
[----:B------:R-:W-:-:S11]  /*08b0*/  LOP3.LUT R0, R0, 0x80000000, RZ, 0xc0, !PT ;  /* 0x8000000000007812 */ /* 0x000fd600078ec0ff */
[----:B------:R-:W-:Y:S05]  /*08c0*/  @!P0 BRA `(.L_x_15) ;  /* 0x0000000000688947 */ /* 0x000fea0003800000 */
[-CC-:B------:R-:W-:Y:S01]  /*08d0*/  FFMA.RZ R3, R15, R11.reuse, R6.reuse ;  /* 0x0000000b0f037223 */ /* 0x180fe2000000c006 */
[C---:B------:R-:W-:Y:S01]  /*08e0*/  VIADD R8, R9.reuse, 0x20 ;  /* 0x0000002009087836 */ /* 0x040fe20000000000 */
[C---:B------:R-:W-:Y:S02]  /*08f0*/  ISETP.NE.AND P2, PT, R9.reuse, RZ, PT ;  /* 0x000000ff0900720c */ /* 0x040fe40003f45270 */
[----:B------:R-:W-:Y:S01]  /*0900*/  ISETP.NE.AND P1, PT, R9, RZ, PT ;  /* 0x000000ff0900720c */ /* 0x000fe20003f25270 */
[----:B------:R-:W-:Y:S01]  /*0910*/  IMAD.MOV R9, RZ, RZ, -R9 ;  /* 0x000000ffff097224 */ /* 0x000fe200078e0a09 */
[----:B------:R-:W-:Y:S01]  /*0920*/  LOP3.LUT R7, R3, 0x7fffff, RZ, 0xc0, !PT ;  /* 0x007fffff03077812 */ /* 0x000fe200078ec0ff */
[CCC-:B------:R-:W-:Y:S01]  /*0930*/  FFMA.RP R3, R15.reuse, R11.reuse, R6.reuse ;  /* 0x0000000b0f037223 */ /* 0x1c0fe20000008006 */
[----:B------:R-:W-:Y:S02]  /*0940*/  FFMA.RM R6, R15, R11, R6 ;  /* 0x0000000b0f067223 */ /* 0x000fe40000004006 */
[----:B------:R-:W-:-:S03]  /*0950*/  LOP3.LUT R7, R7, 0x800000, RZ, 0xfc, !PT ;  /* 0x0080000007077812 */ /* 0x000fc600078efcff */
[----:B------:R-:W-:Y:S02]  /*0960*/  FSETP.NEU.FTZ.AND P0, PT, R3, R6, PT ;  /* 0x000000060300720b */ /* 0x000fe40003f1d000 */
[----:B------:R-:W-:Y:S02]  /*0970*/  SHF.L.U32 R8, R7, R8, RZ ;  /* 0x0000000807087219 */ /* 0x000fe400000006ff */
[----:B------:R-:W-:Y:S02]  /*0980*/  SEL R6, R9, RZ, P2 ;  /* 0x000000ff09067207 */ /* 0x000fe40001000000 */
[----:B------:R-:W-:Y:S02]  /*0990*/  ISETP.NE.AND P1, PT, R8, RZ, P1 ;  /* 0x000000ff0800720c */ /* 0x000fe40000f25270 */
[----:B------:R-:W-:Y:S02]  /*09a0*/  SHF.R.U32.HI R6, RZ, R6, R7 ;  /* 0x00000006ff067219 */ /* 0x000fe40000011607 */
[----:B------:R-:W-:-:S02]  /*09b0*/  PLOP3.LUT P0, PT, P0, P1, PT, 0xf8, 0x8f ;  /* 0x00000000008f781c */ /* 0x000fc40000703f70 */
[----:B------:R-:W-:Y:S02]  /*09c0*/  SHF.R.U32.HI R8, RZ, 0x1, R6 ;  /* 0x00000001ff087819 */ /* 0x000fe40000011606 */
[----:B------:R-:W-:-:S04]  /*09d0*/  SEL R3, RZ, 0x1, !P0 ;  /* 0x00000001ff037807 */ /* 0x000fc80004000000 */
[----:B------:R-:W-:-:S04]  /*09e0*/  LOP3.LUT R3, R3, 0x1, R8, 0xf8, !PT ;  /* 0x0000000103037812 */ /* 0x000fc800078ef808 */
[----:B------:R-:W-:-:S04]  /*09f0*/  LOP3.LUT R3, R3, R6, RZ, 0xc0, !PT ;  /* 0x0000000603037212 */ /* 0x000fc800078ec0ff */
[----:B------:R-:W-:-:S04]  /*0a00*/  IADD3 R3, PT, PT, R8, R3, RZ ;  /* 0x0000000308037210 */ /* 0x000fc80007ffe0ff */
[----:B------:R-:W-:Y:S01]  /*0a10*/  LOP3.LUT R0, R3, R0, RZ, 0xfc, !PT ;  /* 0x0000000003007212 */ /* 0x000fe200078efcff */
[----:B------:R-:W-:Y:S06]  /*0a20*/  BRA `(.L_x_15) ;  /* 0x0000000000107947 */ /* 0x000fec0003800000 */
.L_x_14:
[----:B------:R-:W-:-:S04]  /*0a30*/  LOP3.LUT R0, R0, 0x80000000, RZ, 0xc0, !PT ;  /* 0x8000000000007812 */ /* 0x000fc800078ec0ff */
[----:B------:R-:W-:Y:S01]  /*0a40*/  LOP3.LUT R0, R0, 0x7f800000, RZ, 0xfc, !PT ;  /* 0x7f80000000007812 */ /* 0x000fe200078efcff */
[----:B------:R-:W-:Y:S06]  /*0a50*/  BRA `(.L_x_15) ;  /* 0x0000000000047947 */ /* 0x000fec0003800000 */
.L_x_13:
[----:B------:R-:W-:-:S07]  /*0a60*/  IMAD R0, R7, 0x800000, R0 ;  /* 0x0080000007007824 */ /* 0x000fce00078e0200 */
.L_x_15:
[----:B------:R-:W-:Y:S05]  /*0a70*/  BSYNC.RECONVERGENT B2 ;  /* 0x0000000000027941 */ /* 0x000fea0003800200 */
.L_x_12:
[----:B------:R-:W-:Y:S05]  /*0a80*/  BRA `(.L_x_16) ;  /* 0x0000000000207947 */ /* 0x000fea0003800000 */
.L_x_11:
[----:B------:R-:W-:-:S04]  /*0a90*/  LOP3.LUT R0, R9, 0x80000000, R6, 0x48, !PT ;  /* 0x8000000009007812 */ /* 0x000fc800078e4806 */
[----:B------:R-:W-:Y:S01]  /*0aa0*/  LOP3.LUT R0, R0, 0x7f800000, RZ, 0xfc, !PT ;  /* 0x7f80000000007812 */ /* 0x000fe200078efcff */
[----:B------:R-:W-:Y:S06]  /*0ab0*/  BRA `(.L_x_16) ;  /* 0x0000000000147947 */ /* 0x000fec0003800000 */
.L_x_10:
[----:B------:R-:W-:Y:S01]  /*0ac0*/  LOP3.LUT R0, R9, 0x80000000, R6, 0x48, !PT ;  /* 0x8000000009007812 */ /* 0x000fe200078e4806 */
[----:B------:R-:W-:Y:S06]  /*0ad0*/  BRA `(.L_x_16) ;  /* 0x00000000000c7947 */ /* 0x000fec0003800000 */
.L_x_9:
[----:B------:R-:W0:Y:S01]  /*0ae0*/  MUFU.RSQ R0, -QNAN ;  /* 0xffc0000000007908 */ /* 0x000e220000001400 */
[----:B------:R-:W-:Y:S05]  /*0af0*/  BRA `(.L_x_16) ;  /* 0x0000000000047947 */ /* 0x000fea0003800000 */
.L_x_8:
[----:B------:R-:W-:-:S07]  /*0b00*/  FADD.FTZ R0, R0, R3 ;  /* 0x0000000300007221 */ /* 0x000fce0000010000 */
.L_x_16:
[----:B------:R-:W-:Y:S05]  /*0b10*/  BSYNC.RECONVERGENT B1 ;  /* 0x0000000000017941 */ /* 0x000fea0003800200 */
.L_x_6:
[----:B------:R-:W-:-:S04]  /*0b20*/  IMAD.MOV.U32 R3, RZ, RZ, 0x0 ;  /* 0x00000000ff037424 */ /* 0x000fc800078e00ff */
[----:B0-----:R-:W-:Y:S05]  /*0b30*/  RET.REL.NODEC R2 `(overlay) ;  /* 0xfffffff402307950 */ /* 0x001fea0003c3ffff */
.L_x_17:
[----:B------:R-:W-:-:S00]  /*0b40*/  BRA `(.L_x_17) ;  /* 0xfffffffc00fc7947 */ /* 0x000fc0000383ffff */
[----:B------:R-:W-:-:S00]  /*0b50*/  NOP ;  /* 0x0000000000007918 */ /* 0x000fc00000000000 */
        /* <DEDUP_REMOVED lines=10> */
.L_x_52:


//--------------------- .text.diff                --------------------------
	.section	.text.diff,"ax",@progbits
	.align	128
        .global         diff
        .type           diff,@function
        .size           diff,(.L_x_53 - diff)
        .other          diff,@"STO_CUDA_ENTRY STV_DEFAULT"
diff:
.text.diff:
        /* <DEDUP_REMOVED lines=12> */
[----:B-1----:R-:W2:Y:S02]  /*00c0*/  LDG.E R7, desc[UR4][R2.64+0xc] ;  /* 0x00000c0402077981 */ /* 0x002ea4000c1e1900 */
[----:B--2---:R-:W-:-:S13]  /*00d0*/  FSETP.NEU.AND P0, PT, R7, 1, PT ;  /* 0x3f8000000700780b */ /* 0x004fda0003f0d000 */
[----:B------:R0:W-:Y:S04]  /*00e0*/  @!P0 STG.E desc[UR4][R2.64], RZ ;  /* 0x000000ff02008986 */ /* 0x0001e8000c101904 */
[----:B------:R0:W-:Y:S04]  /*00f0*/  @!P0 STG.E desc[UR4][R2.64+0x4], RZ ;  /* 0x000004ff02008986 */ /* 0x0001e8000c101904 */
[----:B------:R0:W-:Y:S04]  /*0100*/  @!P0 STG.E desc[UR4][R2.64+0x8], RZ ;  /* 0x000008ff02008986 */ /* 0x0001e8000c101904 */
[----:B------:R0:W-:Y:S01]  /*0110*/  @!P0 STG.E desc[UR4][R2.64+0xc], RZ ;  /* 0x00000cff02008986 */ /* 0x0001e2000c101904 */
[----:B------:R-:W-:Y:S05]  /*0120*/  @!P0 EXIT ;  /* 0x000000000000894d */ /* 0x000fea0003800000 */
[----:B------:R-:W1:Y:S01]  /*0130*/  LDC.64 R8, c[0x0][0x388] ;  /* 0x0000e200ff087b82 */ /* 0x000e620000000a00 */
[----:B------:R-:W2:Y:S04]  /*0140*/  LDG.E R4, desc[UR4][R2.64+0x4] ;  /* 0x0000040402047981 */ /* 0x000ea8000c1e1900 */
[----:B------:R-:W3:Y:S01]  /*0150*/  LDG.E R6, desc[UR4][R2.64+0x8] ;  /* 0x0000080402067981 */ /* 0x000ee2000c1e1900 */
[----:B-1----:R-:W-:-:S03]  /*0160*/  IMAD.WIDE R8, R5, 0x10, R8 ;  /* 0x0000001005087825 */ /* 0x002fc600078e0208 */
[----:B------:R-:W4:Y:S04]  /*0170*/  LDG.E R5, desc[UR4][R2.64] ;  /* 0x0000000402057981 */ /* 0x000f28000c1e1900 */
[----:B------:R-:W2:Y:S04]  /*0180*/  LDG.E R11, desc[UR4][R8.64+0x4] ;  /* 0x00000404080b7981 */ /* 0x000ea8000c1e1900 */
[----:B------:R-:W4:Y:S04]  /*0190*/  LDG.E R0, desc[UR4][R8.64] ;  /* 0x0000000408007981 */ /* 0x000f28000c1e1900 */
[----:B------:R-:W3:Y:S04]  /*01a0*/  LDG.E R13, desc[UR4][R8.64+0x8] ;  /* 0x00000804080d7981 */ /* 0x000ee8000c1e1900 */
[----:B------:R-:W5:Y:S01]  /*01b0*/  LDG.E R10, desc[UR4][R8.64+0xc] ;  /* 0x00000c04080a7981 */ /* 0x000f62000c1e1900 */
[----:B------:R-:W-:Y:S01]  /*01c0*/  BSSY.RECONVERGENT B0, `(.L_x_18) ;  /* 0x0000013000007945 */ /* 0x000fe20003800200 */
[----:B--2---:R-:W-:Y:S01]  /*01d0*/  FADD R4, R4, -R11 ;  /* 0x8000000b04047221 */ /* 0x004fe20000000000 */
[----:B----4-:R-:W-:-:S03]  /*01e0*/  FADD R5, R5, -R0 ;  /* 0x8000000005057221 */ /* 0x010fc60000000000 */
[----:B------:R-:W-:Y:S01]  /*01f0*/  FMUL R0, R4, R4 ;  /* 0x0000000404007220 */ /* 0x000fe20000400000 */
[----:B---3--:R-:W-:-:S03]  /*0200*/  FADD R6, R6, -R13 ;  /* 0x8000000d06067221 */ /* 0x008fc60000000000 */
[----:B------:R-:W-:-:S04]  /*0210*/  FFMA R11, |R5|, |R5|, R0 ;  /* 0x40000005050b7223 */ /* 0x000fc80000000200 */
[----:B------:R-:W-:-:S05]  /*0220*/  FFMA R0, |R6|, |R6|, R11 ;  /* 0x4000000606007223 */ /* 0x000fca000000020b */
[----:B------:R-:W-:Y:S01]  /*0230*/  IADD3 R12, PT, PT, R0, -0xd000000, RZ ;  /* 0xf3000000000c7810 */ /* 0x000fe20007ffe0ff */
[----:B------:R1:W2:Y:S03]  /*0240*/  MUFU.RSQ R11, R0 ;  /* 0x00000000000b7308 */ /* 0x0002a60000001400 */
[----:B------:R-:W-:Y:S01]  /*0250*/  ISETP.GT.U32.AND P0, PT, R12, 0x727fffff, PT ;  /* 0x727fffff0c00780c */ /* 0x000fe20003f04070 */
[----:B-----5:R-:W-:-:S12]  /*0260*/  FADD R7, R7, -R10 ;  /* 0x8000000a07077221 */ /* 0x020fd80000000000 */
[----:B-1----:R-:W-:Y:S05]  /*0270*/  @!P0 BRA `(.L_x_19) ;  /* 0x00000000000c8947 */ /* 0x002fea0003800000 */
[----:B------:R-:W-:-:S07]  /*0280*/  MOV R13, 0x2a0 ;  /* 0x000002a0000d7802 */ /* 0x000fce0000000f00 */
[----:B0-2---:R-:W-:Y:S05]  /*0290*/  CALL.REL.NOINC `($__internal_2_$__cuda_sm20_sqrt_rn_f32_slowpath) ;  /* 0x0000000000a87944 */ /* 0x005fea0003c00000 */
[----:B------:R-:W-:Y:S05]  /*02a0*/  BRA `(.L_x_20) ;  /* 0x0000000000107947 */ /* 0x000fea0003800000 */
.L_x_19:
[----:B--2---:R-:W-:Y:S01]  /*02b0*/  FMUL.FTZ R9, R0, R11 ;  /* 0x0000000b00097220 */ /* 0x004fe20000410000 */
[----:B------:R-:W-:-:S03]  /*02c0*/  FMUL.FTZ R11, R11, 0.5 ;  /* 0x3f0000000b0b7820 */ /* 0x000fc60000410000 */
[----:B------:R-:W-:-:S04]  /*02d0*/  FFMA R0, -R9, R9, R0 ;  /* 0x0000000909007223 */ /* 0x000fc80000000100 */
[----:B------:R-:W-:-:S07]  /*02e0*/  FFMA R0, R0, R11, R9 ;  /* 0x0000000b00007223 */ /* 0x000fce0000000009 */
.L_x_20:
[----:B------:R-:W-:Y:S05]  /*02f0*/  BSYNC.RECONVERGENT B0 ;  /* 0x0000000000007941 */ /* 0x000fea0003800200 */
.L_x_18:
[----:B------:R-:W1:Y:S01]  /*0300*/  LDCU UR6, c[0x0][0x398] ;  /* 0x00007300ff0677ac */ /* 0x000e620008000800 */
[----:B------:R-:W-:Y:S01]  /*0310*/  HFMA2 R13, -RZ, RZ, 0, 0 ;  /* 0x00000000ff0d7431 */ /* 0x000fe200000001ff */
[----:B------:R-:W-:Y:S01]  /*0320*/  MOV R11, RZ ;  /* 0x000000ff000b7202 */ /* 0x000fe20000000f00 */
[----:B------:R-:W-:Y:S01]  /*0330*/  HFMA2 R9, -RZ, RZ, 0, 0 ;  /* 0x00000000ff097431 */ /* 0x000fe200000001ff */
[----:B------:R-:W-:Y:S01]  /*0340*/  BSSY.RECONVERGENT B0, `(.L_x_21) ;  /* 0x000001a000007945 */ /* 0x000fe20003800200 */
[----:B-1----:R-:W-:-:S13]  /*0350*/  FSETP.GEU.AND P0, PT, R0, UR6, PT ;  /* 0x0000000600007c0b */ /* 0x002fda000bf0e000 */
[----:B------:R-:W-:Y:S01]  /*0360*/  @P0 FADD R13, |R5|, -RZ ;  /* 0x800000ff050d0221 */ /* 0x000fe20000000200 */
[----:B------:R-:W-:Y:S01]  /*0370*/  @P0 FADD R11, |R4|, -RZ ;  /* 0x800000ff040b0221 */ /* 0x000fe20000000200 */
[----:B------:R-:W-:Y:S01]  /*0380*/  MOV R5, RZ ;  /* 0x000000ff00057202 */ /* 0x000fe20000000f00 */
[----:B------:R-:W-:Y:S01]  /*0390*/  @P0 FADD R5, |R6|, -RZ ;  /* 0x800000ff06050221 */ /* 0x000fe20000000200 */
[----:B------:R-:W-:Y:S01]  /*03a0*/  FMUL R0, R13, R13 ;  /* 0x0000000d0d007220 */ /* 0x000fe20000400000 */
[----:B------:R-:W-:Y:S01]  /*03b0*/  @P0 FADD R9, |R7|, -RZ ;  /* 0x800000ff07090221 */ /* 0x000fe20000000200 */
[----:B------:R1:W-:Y:S02]  /*03c0*/  STG.E desc[UR4][R2.64+0x4], R11 ;  /* 0x0000040b02007986 */ /* 0x0003e4000c101904 */
[----:B------:R-:W-:Y:S02]  /*03d0*/  FFMA R0, R11, R11, R0 ;  /* 0x0000000b0b007223 */ /* 0x000fe40000000000 */
[----:B------:R1:W-:Y:S02]  /*03e0*/  STG.E desc[UR4][R2.64], R13 ;  /* 0x0000000d02007986 */ /* 0x0003e4000c101904 */
[----:B------:R-:W-:-:S02]  /*03f0*/  FFMA R7, R5, R5, R0 ;  /* 0x0000000505077223 */ /* 0x000fc40000000000 */
[----:B------:R1:W-:Y:S02]  /*0400*/  STG.E desc[UR4][R2.64+0xc], R9 ;  /* 0x00000c0902007986 */ /* 0x0003e4000c101904 */
[----:B------:R1:W2:Y:S01]  /*0410*/  MUFU.RSQ R4, R7 ;  /* 0x0000000700047308 */ /* 0x0002a20000001400 */
[----:B------:R-:W-:Y:S01]  /*0420*/  IADD3 R0, PT, PT, R7, -0xd000000, RZ ;  /* 0xf300000007007810 */ /* 0x000fe20007ffe0ff */
[----:B------:R1:W-:Y:S03]  /*0430*/  STG.E desc[UR4][R2.64+0x8], R5 ;  /* 0x0000080502007986 */ /* 0x0003e6000c101904 */
[----:B------:R-:W-:-:S13]  /*0440*/  ISETP.GT.U32.AND P0, PT, R0, 0x727fffff, PT ;  /* 0x727fffff0000780c */ /* 0x000fda0003f04070 */
[----:B-12---:R-:W-:Y:S05]  /*0450*/  @!P0 BRA `(.L_x_22) ;  /* 0x0000000000108947 */ /* 0x006fea0003800000 */
[----:B------:R-:W-:Y:S02]  /*0460*/  MOV R0, R7 ;  /* 0x0000000700007202 */ /* 0x000fe40000000f00 */
[----:B------:R-:W-:-:S07]  /*0470*/  MOV R13, 0x490 ;  /* 0x00000490000d7802 */ /* 0x000fce0000000f00 */
[----:B0-----:R-:W-:Y:S05]  /*0480*/  CALL.REL.NOINC `($__internal_2_$__cuda_sm20_sqrt_rn_f32_slowpath) ;  /* 0x00000000002c7944 */ /* 0x001fea0003c00000 */
[----:B------:R-:W-:Y:S05]  /*0490*/  BRA `(.L_x_23) ;  /* 0x0000000000107947 */ /* 0x000fea0003800000 */
.L_x_22:
[----:B------:R-:W-:Y:S01]  /*04a0*/  FMUL.FTZ R0, R7, R4 ;  /* 0x0000000407007220 */ /* 0x000fe20000410000 */
[----:B0-----:R-:W-:-:S03]  /*04b0*/  FMUL.FTZ R2, R4, 0.5 ;  /* 0x3f00000004027820 */ /* 0x001fc60000410000 */
[----:B------:R-:W-:-:S04]  /*04c0*/  FFMA R3, -R0, R0, R7 ;  /* 0x0000000000037223 */ /* 0x000fc80000000107 */
[----:B------:R-:W-:-:S07]  /*04d0*/  FFMA R0, R3, R2, R0 ;  /* 0x0000000203007223 */ /* 0x000fce0000000000 */
.L_x_23:
[----:B------:R-:W-:Y:S05]  /*04e0*/  BSYNC.RECONVERGENT B0 ;  /* 0x0000000000007941 */ /* 0x000fea0003800200 */
.L_x_21:
[----:B------:R-:W0:Y:S02]  /*04f0*/  LDC.64 R2, c[0x0][0x3a0] ;  /* 0x0000e800ff027b82 */ /* 0x000e240000000a00 */
[----:B0-----:R-:W2:Y:S02]  /*0500*/  LDG.E R5, desc[UR4][R2.64] ;  /* 0x0000000402057981 */ /* 0x001ea4000c1e1900 */
[----:B--2---:R-:W-:-:S05]  /*0510*/  FADD R5, R5, R0 ;  /* 0x0000000005057221 */ /* 0x004fca0000000000 */
[----:B------:R-:W-:Y:S01]  /*0520*/  STG.E desc[UR4][R2.64], R5 ;  /* 0x0000000502007986 */ /* 0x000fe2000c101904 */
[----:B------:R-:W-:Y:S05]  /*0530*/  EXIT ;  /* 0x000000000000794d */ /* 0x000fea0003800000 */
        .weak           $__internal_2_$__cuda_sm20_sqrt_rn_f32_slowpath
        .type           $__internal_2_$__cuda_sm20_sqrt_rn_f32_slowpath,@function
        .size           $__internal_2_$__cuda_sm20_sqrt_rn_f32_slowpath,(.L_x_53 - $__internal_2_$__cuda_sm20_sqrt_rn_f32_slowpath)
$__internal_2_$__cuda_sm20_sqrt_rn_f32_slowpath:
[----:B------:R-:W-:-:S13]  /*0540*/  LOP3.LUT P0, RZ, R0, 0x7fffffff, RZ, 0xc0, !PT ;  /* 0x7fffffff00ff7812 */ /* 0x000fda000780c0ff */
[----:B------:R-:W-:Y:S01]  /*0550*/  @!P0 MOV R8, R0 ;  /* 0x0000000000088202 */ /* 0x000fe20000000f00 */
        /* <DEDUP_REMOVED lines=12> */
[----:B------:R-:W-:Y:S02]  /*0620*/  @!P0 MOV R8, R0 ;  /* 0x0000000000088202 */ /* 0x000fe40000000f00 */
[----:B------:R-:W-:-:S04]  /*0630*/  @P0 FADD.FTZ R11, -R10, -RZ ;  /* 0x800000ff0a0b0221 */ /* 0x000fc80000010100 */
[----:B------:R-:W-:-:S04]  /*0640*/  @P0 FFMA R11, R10, R11, R9 ;  /* 0x0000000b0a0b0223 */ /* 0x000fc80000000009 */
[----:B------:R-:W-:-:S04]  /*0650*/  @P0 FFMA R11, R11, R12, R10 ;  /* 0x0000000c0b0b0223 */ /* 0x000fc8000000000a */
[----:B------:R-:W-:-:S07]  /*0660*/  @P0 FMUL.FTZ R8, R11, 2.3283064365386962891e-10 ;  /* 0x2f8000000b080820 */ /* 0x000fce0000410000 */
.L_x_24:
[----:B------:R-:W-:Y:S01]  /*0670*/  HFMA2 R9, -RZ, RZ, 0, 0 ;  /* 0x00000000ff097431 */ /* 0x000fe200000001ff */
[----:B------:R-:W-:Y:S02]  /*0680*/  MOV R0, R8 ;  /* 0x0000000800007202 */ /* 0x000fe40000000f00 */
[----:B------:R-:W-:-:S04]  /*0690*/  MOV R8, R13 ;  /* 0x0000000d00087202 */ /* 0x000fc80000000f00 */
[----:B------:R-:W-:Y:S05]  /*06a0*/  RET.REL.NODEC R8 `(diff) ;  /* 0xfffffff808547950 */ /* 0x000fea0003c3ffff */
.L_x_25:
        /* <DEDUP_REMOVED lines=13> */
.L_x_53:


//--------------------- .text.convolution         --------------------------
	.section	.text.convolution,"ax",@progbits
	.align	128
        .global         convolution
        .type           convolution,@function
        .size           convolution,(.L_x_54 - convolution)
        .other          convolution,@"STO_CUDA_ENTRY STV_DEFAULT"
convolution:
.text.convolution:
        /* <DEDUP_REMOVED lines=9> */
[----:B------:R-:W0:Y:S01]  /*0090*/  LDCU.64 UR6, c[0x0][0x398] ;  /* 0x00007300ff0677ac */ /* 0x000e220008000a00 */
[----:B------:R-:W-:Y:S02]  /*00a0*/  HFMA2 R9, -RZ, RZ, 0, 0 ;  /* 0x00000000ff097431 */ /* 0x000fe400000001ff */
[----:B------:R-:W-:Y:S01]  /*00b0*/  IMAD.MOV.U32 R11, RZ, RZ, RZ ;  /* 0x000000ffff0b7224 */ /* 0x000fe200078e00ff */
[----:B------:R-:W-:Y:S01]  /*00c0*/  MOV R13, RZ ;  /* 0x000000ff000d7202 */ /* 0x000fe20000000f00 */
[----:B------:R-:W1:Y:S01]  /*00d0*/  LDCU.64 UR14, c[0x0][0x358] ;  /* 0x00006b00ff0e77ac */ /* 0x000e620008000a00 */
[----:B0-----:R-:W-:-:S04]  /*00e0*/  UISETP.LT.AND UP0, UPT, UR7, UR6, UPT ;  /* 0x000000060700728c */ /* 0x001fc8000bf01270 */
[----:B------:R-:W-:-:S04]  /*00f0*/  USEL UR4, UR7, UR6, UP0 ;  /* 0x0000000607047287 */ /* 0x000fc80008000000 */
[----:B------:R-:W-:-:S09]  /*0100*/  UISETP.GE.AND UP0, UPT, UR4, 0x1, UPT ;  /* 0x000000010400788c */ /* 0x000fd2000bf06270 */
[----:B-1----:R-:W-:Y:S05]  /*0110*/  BRA.U !UP0, `(.L_x_26) ;  /* 0x0000000d08207547 */ /* 0x002fea000b800000 */
[----:B------:R-:W0:Y:S01]  /*0120*/  LDCU.64 UR8, c[0x0][0x380] ;  /* 0x00007000ff0877ac */ /* 0x000e220008000a00 */
[----:B------:R-:W-:Y:S01]  /*0130*/  IMAD.MOV.U32 R13, RZ, RZ, RZ ;  /* 0x000000ffff0d7224 */ /* 0x000fe200078e00ff */
[----:B------:R-:W-:Y:S01]  /*0140*/  MOV R11, RZ ;  /* 0x000000ff000b7202 */ /* 0x000fe20000000f00 */
[----:B------:R-:W-:Y:S01]  /*0150*/  IMAD.MOV.U32 R9, RZ, RZ, RZ ;  /* 0x000000ffff097224 */ /* 0x000fe200078e00ff */
[----:B------:R-:W-:Y:S02]  /*0160*/  ULOP3.LUT UR12, UR6, 0x7ffffff8, URZ, 0xc0, !UPT ;  /* 0x7ffffff8060c7892 */ /* 0x000fe4000f8ec0ff */
[----:B------:R-:W-:Y:S02]  /*0170*/  ULOP3.LUT UR11, UR6, 0x7, URZ, 0xc0, !UPT ;  /* 0x00000007060b7892 */ /* 0x000fe4000f8ec0ff */
[----:B------:R-:W-:Y:S02]  /*0180*/  ULOP3.LUT UR5, UR6, 0x3, URZ, 0xc0, !UPT ;  /* 0x0000000306057892 */ /* 0x000fe4000f8ec0ff */
[----:B------:R-:W-:Y:S01]  /*0190*/  UIADD3 UR10, UPT, UPT, -UR12, URZ, URZ ;  /* 0x000000ff0c0a7290 */ /* 0x000fe2000fffe1ff */
[----:B------:R-:W-:Y:S01]  /*01a0*/  UMOV UR4, URZ ;  /* 0x000000ff00047c82 */ /* 0x000fe20008000000 */
[----:B0-----:R-:W-:-:S04]  /*01b0*/  UIADD3 UR8, UP0, UPT, UR8, 0x40, URZ ;  /* 0x0000004008087890 */ /* 0x001fc8000ff1e0ff */
[----:B------:R-:W-:-:S12]  /*01c0*/  UIADD3.X UR9, UPT, UPT, URZ, UR9, URZ, UP0, !UPT ;  /* 0x00000009ff097290 */ /* 0x000fd800087fe4ff */
.L_x_32:
[----:B------:R-:W0:Y:S01]  /*01d0*/  LDCU.64 UR18, c[0x0][0x398] ;  /* 0x00007300ff1277ac */ /* 0x000e220008000a00 */
[----:B------:R-:W1:Y:S01]  /*01e0*/  LDC R3, c[0x0][0x388] ;  /* 0x0000e200ff037b82 */ /* 0x000e620000000800 */
[----:B------:R-:W-:Y:S01]  /*01f0*/  HFMA2 R7, -RZ, RZ, 0, 0 ;  /* 0x00000000ff077431 */ /* 0x000fe200000001ff */
[----:B0-----:R-:W-:Y:S02]  /*0200*/  UISETP.GE.U32.AND UP1, UPT, UR18, 0x8, UPT ;  /* 0x000000081200788c */ /* 0x001fe4000bf26070 */
[----:B------:R-:W-:Y:S02]  /*0210*/  UIMAD UR16, UR4, UR18, URZ ;  /* 0x00000012041072a4 */ /* 0x000fe4000f8e02ff */
[----:B-1----:R-:W-:Y:S01]  /*0220*/  IMAD R0, R3, UR4, R6 ;  /* 0x0000000403007c24 */ /* 0x002fe2000f8e0206 */
[----:B------:R-:W-:-:S04]  /*0230*/  UIADD3 UR4, UPT, UPT, UR4, 0x1, URZ ;  /* 0x0000000104047890 */ /* 0x000fc8000fffe0ff */
[----:B------:R-:W-:Y:S01]  /*0240*/  UISETP.NE.AND UP0, UPT, UR4, UR19, UPT ;  /* 0x000000130400728c */ /* 0x000fe2000bf05270 */
[----:B------:R-:W-:Y:S10]  /*0250*/  BRA.U !UP1, `(.L_x_27) ;  /* 0x0000000509487547 */ /* 0x000ff4000b800000 */
[----:B------:R-:W0:Y:S01]  /*0260*/  LDCU.64 UR6, c[0x0][0x390] ;  /* 0x00007200ff0677ac */ /* 0x000e220008000a00 */
[----:B------:R-:W-:Y:S01]  /*0270*/  IMAD.MOV.U32 R7, RZ, RZ, R0 ;  /* 0x000000ffff077224 */ /* 0x000fe200078e0000 */
[----:B0-----:R-:W-:-:S04]  /*0280*/  UIMAD.WIDE.U32 UR6, UR16, 0x4, UR6 ;  /* 0x00000004100678a5 */ /* 0x001fc8000f8e0006 */
[----:B------:R-:W-:-:S04]  /*0290*/  UIADD3 UR13, UP1, UPT, UR6, 0x10, URZ ;  /* 0x00000010060d7890 */ /* 0x000fc8000ff3e0ff */
[----:B------:R-:W-:Y:S02]  /*02a0*/  UIADD3.X UR6, UPT, UPT, URZ, UR7, URZ, UP1, !UPT ;  /* 0x00000007ff067290 */ /* 0x000fe40008ffe4ff */
[----:B------:R-:W-:-:S04]  /*02b0*/  MOV R4, UR13 ;  /* 0x0000000d00047c02 */ /* 0x000fc80008000f00 */
[----:B------:R-:W-:Y:S01]  /*02c0*/  IMAD.U32 R5, RZ, RZ, UR6 ;  /* 0x00000006ff057e24 */ /* 0x000fe2000f8e00ff */
[----:B------:R-:W-:-:S06]  /*02d0*/  UMOV UR6, UR10 ;  /* 0x0000000a00067c82 */ /* 0x000fcc0008000000 */
.L_x_28:
[----:B------:R-:W-:Y:S01]  /*02e0*/  MOV R2, UR8 ;  /* 0x0000000800027c02 */ /* 0x000fe20008000f00 */
[----:B------:R-:W-:Y:S01]  /*02f0*/  IMAD.U32 R3, RZ, RZ, UR9 ;  /* 0x00000009ff037e24 */ /* 0x000fe2000f8e00ff */
[----:B------:R-:W2:Y:S03]  /*0300*/  LDG.E R23, desc[UR14][R4.64+-0x10] ;  /* 0xfffff00e04177981 */ /* 0x000ea6000c1e1900 */
[----:B------:R-:W-:Y:S01]  /*0310*/  IMAD.WIDE R2, R7, 0x10, R2 ;  /* 0x0000001007027825 */ /* 0x000fe200078e0202 */
[----:B------:R-:W3:Y:S04]  /*0320*/  LDG.E R27, desc[UR14][R4.64+-0xc] ;  /* 0xfffff40e041b7981 */ /* 0x000ee8000c1e1900 */
[----:B------:R-:W4:Y:S04]  /*0330*/  LDG.E R24, desc[UR14][R2.64+-0x40] ;  /* 0xffffc00e02187981 */ /* 0x000f28000c1e1900 */
[----:B------:R-:W5:Y:S04]  /*0340*/  LDG.E R25, desc[UR14][R2.64+-0x3c] ;  /* 0xffffc40e02197981 */ /* 0x000f68000c1e1900 */
        /* <DEDUP_REMOVED lines=11> */
[----:B------:R-:W5:Y:S01]  /*0400*/  LDG.E R8, desc[UR14][R2.64+-0x8] ;  /* 0xfffff80e02087981 */ /* 0x000f62000c1e1900 */
[----:B--2---:R-:W-:-:S05]  /*0410*/  I2FP.F32.S32 R26, R23 ;  /* 0x00000017001a7245 */ /* 0x004fca0000201400 */
[----:B----4-:R-:W-:Y:S01]  /*0420*/  FFMA R23, R24, R26, R13 ;  /* 0x0000001a18177223 */ /* 0x010fe2000000000d */
[----:B---3--:R-:W-:Y:S01]  /*0430*/  I2FP.F32.S32 R13, R27 ;  /* 0x0000001b000d7245 */ /* 0x008fe20000201400 */
[C---:B-----5:R-:W-:Y:S02]  /*0440*/  FFMA R24, R26.reuse, R25, R11 ;  /* 0x000000191a187223 */ /* 0x060fe4000000000b */
[----:B------:R-:W2:Y:S01]  /*0450*/  LDG.E R11, desc[UR14][R4.64+0x4] ;  /* 0x0000040e040b7981 */ /* 0x000ea2000c1e1900 */
[----:B------:R-:W-:-:S03]  /*0460*/  FFMA R22, R26, R22, R9 ;  /* 0x000000161a167223 */ /* 0x000fc60000000009 */
[----:B------:R-:W3:Y:S01]  /*0470*/  LDG.E R9, desc[UR14][R4.64] ;  /* 0x0000000e04097981 */ /* 0x000ee2000c1e1900 */
[----:B------:R-:W-:-:S03]  /*0480*/  I2FP.F32.S32 R21, R21 ;  /* 0x0000001500157245 */ /* 0x000fc60000201400 */
[----:B------:R-:W4:Y:S01]  /*0490*/  LDG.E R26, desc[UR14][R2.64+0x20] ;  /* 0x0000200e021a7981 */ /* 0x000f22000c1e1900 */
[----:B------:R-:W-:-:S03]  /*04a0*/  FFMA R23, R20, R13, R23 ;  /* 0x0000000d14177223 */ /* 0x000fc60000000017 */
[----:B------:R-:W5:Y:S01]  /*04b0*/  LDG.E R25, desc[UR14][R2.64+0x24] ;  /* 0x0000240e02197981 */ /* 0x000f62000c1e1900 */
[----:B------:R-:W-:-:S03]  /*04c0*/  FFMA R24, R13, R10, R24 ;  /* 0x0000000a0d187223 */ /* 0x000fc60000000018 */
[----:B------:R-:W2:Y:S01]  /*04d0*/  LDG.E R10, desc[UR14][R2.64] ;  /* 0x0000000e020a7981 */ /* 0x000ea2000c1e1900 */
[----:B------:R-:W-:-:S03]  /*04e0*/  FFMA R17, R13, R17, R22 ;  /* 0x000000110d117223 */ /* 0x000fc60000000016 */
[----:B------:R-:W5:Y:S01]  /*04f0*/  LDG.E R22, desc[UR14][R2.64+0x30] ;  /* 0x0000300e02167981 */ /* 0x000f62000c1e1900 */
[----:B------:R-:W-:-:S03]  /*0500*/  FFMA R13, R18, R21, R23 ;  /* 0x00000015120d7223 */ /* 0x000fc60000000017 */
[----:B------:R-:W4:Y:S01]  /*0510*/  LDG.E R18, desc[UR14][R2.64+0x18] ;  /* 0x0000180e02127981 */ /* 0x000f22000c1e1900 */
[----:B------:R-:W-:-:S05]  /*0520*/  I2FP.F32.S32 R23, R19 ;  /* 0x0000001300177245 */ /* 0x000fca0000201400 */
[----:B------:R-:W-:Y:S02]  /*0530*/  FFMA R19, R14, R23, R13 ;  /* 0x000000170e137223 */ /* 0x000fe4000000000d */
[----:B------:R-:W5:Y:S01]  /*0540*/  LDG.E R13, desc[UR14][R2.64+0x4] ;  /* 0x0000040e020d7981 */ /* 0x000f62000c1e1900 */
[----:B------:R-:W-:-:S03]  /*0550*/  FFMA R24, R21, R15, R24 ;  /* 0x0000000f15187223 */ /* 0x000fc60000000018 */
[----:B------:R-:W4:Y:S01]  /*0560*/  LDG.E R14, desc[UR14][R2.64+0x8] ;  /* 0x0000080e020e7981 */ /* 0x000f22000c1e1900 */
[----:B------:R-:W-:-:S03]  /*0570*/  FFMA R20, R21, R16, R17 ;  /* 0x0000001015147223 */ /* 0x000fc60000000011 */
[----:B------:R-:W4:Y:S01]  /*0580*/  LDG.E R16, desc[UR14][R4.64+0x8] ;  /* 0x0000080e04107981 */ /* 0x000f22000c1e1900 */
[----:B------:R-:W-:-:S03]  /*0590*/  FFMA R12, R23, R12, R24 ;  /* 0x0000000c170c7223 */ /* 0x000fc60000000018 */
[----:B------:R-:W4:Y:S01]  /*05a0*/  LDG.E R15, desc[UR14][R2.64+0x10] ;  /* 0x0000100e020f7981 */ /* 0x000f22000c1e1900 */
[----:B------:R-:W-:-:S03]  /*05b0*/  FFMA R23, R23, R8, R20 ;  /* 0x0000000817177223 */ /* 0x000fc60000000014 */
[----:B------:R-:W4:Y:S04]  /*05c0*/  LDG.E R17, desc[UR14][R2.64+0x14] ;  /* 0x0000140e02117981 */ /* 0x000f28000c1e1900 */
[----:B------:R0:W4:Y:S04]  /*05d0*/  LDG.E R20, desc[UR14][R4.64+0xc] ;  /* 0x00000c0e04147981 */ /* 0x000128000c1e1900 */
[----:B------:R-:W4:Y:S04]  /*05e0*/  LDG.E R24, desc[UR14][R2.64+0x28] ;  /* 0x0000280e02187981 */ /* 0x000f28000c1e1900 */
[----:B------:R-:W4:Y:S04]  /*05f0*/  LDG.E R8, desc[UR14][R2.64+0x34] ;  /* 0x0000340e02087981 */ /* 0x000f28000c1e1900 */
[----:B------:R-:W4:Y:S01]  /*0600*/  LDG.E R21, desc[UR14][R2.64+0x38] ;  /* 0x0000380e02157981 */ /* 0x000f22000c1e1900 */
[----:B------:R-:W-:-:S04]  /*0610*/  UIADD3 UR6, UPT, UPT, UR6, 0x8, URZ ;  /* 0x0000000806067890 */ /* 0x000fc8000fffe0ff */
[----:B------:R-:W-:Y:S01]  /*0620*/  UISETP.NE.AND UP1, UPT, UR6, URZ, UPT ;  /* 0x000000ff0600728c */ /* 0x000fe2000bf25270 */
[----:B0-----:R-:W-:Y:S01]  /*0630*/  IADD3 R4, P0, PT, R4, 0x20, RZ ;  /* 0x0000002004047810 */ /* 0x001fe20007f1e0ff */
[----:B------:R-:W-:-:S03]  /*0640*/  VIADD R7, R7, 0x8 ;  /* 0x0000000807077836 */ /* 0x000fc60000000000 */
[----:B------:R-:W-:Y:S02]  /*0650*/  IADD3.X R5, PT, PT, RZ, R5, RZ, P0, !PT ;  /* 0x00000005ff057210 */ /* 0x000fe400007fe4ff */
[----:B---3--:R-:W-:-:S05]  /*0660*/  I2FP.F32.S32 R9, R9 ;  /* 0x0000000900097245 */ /* 0x008fca0000201400 */
[----:B--2---:R-:W-:Y:S01]  /*0670*/  FFMA R28, R10, R9, R19 ;  /* 0x000000090a1c7223 */ /* 0x004fe20000000013 */
[----:B------:R-:W-:Y:S01]  /*0680*/  I2FP.F32.S32 R10, R11 ;  /* 0x0000000b000a7245 */ /* 0x000fe20000201400 */
[C---:B-----5:R-:W-:Y:S01]  /*0690*/  FFMA R13, R9.reuse, R13, R12 ;  /* 0x0000000d090d7223 */ /* 0x060fe2000000000c */
[----:B----4-:R-:W-:Y:S01]  /*06a0*/  FFMA R23, R9, R14, R23 ;  /* 0x0000000e09177223 */ /* 0x010fe20000000017 */
[----:B------:R-:W-:-:S03]  /*06b0*/  I2FP.F32.S32 R9, R16 ;  /* 0x0000001000097245 */ /* 0x000fc60000201400 */
[C---:B------:R-:W-:Y:S01]  /*06c0*/  FFMA R23, R10.reuse, R18, R23 ;  /* 0x000000120a177223 */ /* 0x040fe20000000017 */
[----:B------:R-:W-:Y:S01]  /*06d0*/  FFMA R15, R15, R10, R28 ;  /* 0x0000000a0f0f7223 */ /* 0x000fe2000000001c */
[----:B------:R-:W-:-:S03]  /*06e0*/  FFMA R12, R10, R17, R13 ;  /* 0x000000110a0c7223 */ /* 0x000fc6000000000d */
[----:B------:R-:W-:Y:S01]  /*06f0*/  FFMA R15, R26, R9, R15 ;  /* 0x000000091a0f7223 */ /* 0x000fe2000000000f */
[----:B------:R-:W-:Y:S01]  /*0700*/  I2FP.F32.S32 R20, R20 ;  /* 0x0000001400147245 */ /* 0x000fe20000201400 */
[C---:B------:R-:W-:Y:S01]  /*0710*/  FFMA R25, R9.reuse, R25, R12 ;  /* 0x0000001909197223 */ /* 0x040fe2000000000c */
[----:B------:R-:W-:-:S03]  /*0720*/  FFMA R24, R9, R24, R23 ;  /* 0x0000001809187223 */ /* 0x000fc60000000017 */
[----:B------:R-:W-:Y:S01]  /*0730*/  FFMA R13, R22, R20, R15 ;  /* 0x00000014160d7223 */ /* 0x000fe2000000000f */
[C---:B------:R-:W-:Y:S01]  /*0740*/  FFMA R11, R20.reuse, R8, R25 ;  /* 0x00000008140b7223 */ /* 0x040fe20000000019 */
[----:B------:R-:W-:Y:S01]  /*0750*/  FFMA R9, R20, R21, R24 ;  /* 0x0000001514097223 */ /* 0x000fe20000000018 */
[----:B------:R-:W-:Y:S06]  /*0760*/  BRA.U UP1, `(.L_x_28) ;  /* 0xfffffff901dc7547 */ /* 0x000fec000b83ffff */
[----:B------:R-:W-:-:S07]  /*0770*/  MOV R7, UR12 ;  /* 0x0000000c00077c02 */ /* 0x000fce0008000f00 */
.L_x_27:
[----:B------:R-:W-:-:S09]  /*0780*/  UISETP.NE.AND UP1, UPT, UR11, URZ, UPT ;  /* 0x000000ff0b00728c */ /* 0x000fd2000bf25270 */
[----:B------:R-:W-:Y:S05]  /*0790*/  BRA.U !UP1, `(.L_x_29) ;  /* 0x00000005097c7547 */ /* 0x000fea000b800000 */
[----:B------:R-:W-:Y:S02]  /*07a0*/  UIADD3 UR6, UPT, UPT, UR11, -0x1, URZ ;  /* 0xffffffff0b067890 */ /* 0x000fe4000fffe0ff */
[----:B------:R-:W-:Y:S02]  /*07b0*/  UISETP.NE.AND UP2, UPT, UR5, URZ, UPT ;  /* 0x000000ff0500728c */ /* 0x000fe4000bf45270 */
[----:B------:R-:W-:-:S09]  /*07c0*/  UISETP.GE.U32.AND UP1, UPT, UR6, 0x3, UPT ;  /* 0x000000030600788c */ /* 0x000fd2000bf26070 */
[----:B------:R-:W-:Y:S05]  /*07d0*/  BRA.U !UP1, `(.L_x_30) ;  /* 0x0000000109b07547 */ /* 0x000fea000b800000 */
[----:B------:R-:W0:Y:S01]  /*07e0*/  LDC.64 R4, c[0x0][0x390] ;  /* 0x0000e400ff047b82 */ /* 0x000e220000000a00 */
[C---:B------:R-:W-:Y:S01]  /*07f0*/  IADD3 R8, P0, PT, R7.reuse, UR16, RZ ;  /* 0x0000001007087c10 */ /* 0x040fe2000ff1e0ff */
[----:B------:R-:W-:Y:S01]  /*0800*/  VIADD R15, R7, UR16 ;  /* 0x00000010070f7c36 */ /* 0x000fe20008000000 */
[----:B------:R-:W-:-:S03]  /*0810*/  IADD3 R17, PT, PT, R0, R7, RZ ;  /* 0x0000000700117210 */ /* 0x000fc60007ffe0ff */
[----:B------:R-:W-:Y:S02]  /*0820*/  IMAD.X R10, RZ, RZ, RZ, P0 ;  /* 0x000000ffff0a7224 */ /* 0x000fe400000e06ff */
[----:B------:R-:W1:Y:S08]  /*0830*/  LDC.64 R18, c[0x0][0x390] ;  /* 0x0000e400ff127b82 */ /* 0x000e700000000a00 */
[----:B------:R-:W2:Y:S01]  /*0840*/  LDC.64 R2, c[0x0][0x380] ;  /* 0x0000e000ff027b82 */ /* 0x000ea20000000a00 */
[----:B0-----:R-:W-:-:S04]  /*0850*/  LEA R4, P0, R8, R4, 0x2 ;  /* 0x0000000408047211 */ /* 0x001fc800078010ff */
[----:B------:R-:W-:Y:S01]  /*0860*/  LEA.HI.X R5, R8, R5, R10, 0x2, P0 ;  /* 0x0000000508057211 */ /* 0x000fe200000f140a */
[----:B-1----:R-:W-:-:S04]  /*0870*/  IMAD.WIDE.U32 R18, R15, 0x4, R18 ;  /* 0x000000040f127825 */ /* 0x002fc800078e0012 */
[----:B------:R-:W3:Y:S04]  /*0880*/  LDG.E R27, desc[UR14][R4.64+0x4] ;  /* 0x0000040e041b7981 */ /* 0x000ee8000c1e1900 */
[----:B------:R-:W4:Y:S01]  /*0890*/  LDG.E R23, desc[UR14][R18.64] ;  /* 0x0000000e12177981 */ /* 0x000f22000c1e1900 */
[----:B--2---:R-:W-:-:S03]  /*08a0*/  IMAD.WIDE R2, R17, 0x10, R2 ;  /* 0x0000001011027825 */ /* 0x004fc600078e0202 */
[----:B------:R-:W2:Y:S04]  /*08b0*/  LDG.E R8, desc[UR14][R4.64+0x8] ;  /* 0x0000080e04087981 */ /* 0x000ea8000c1e1900 */
        /* <DEDUP_REMOVED lines=13> */
[----:B------:R-:W-:-:S02]  /*0990*/  IADD3 R7, PT, PT, R7, 0x4, RZ ;  /* 0x0000000407077810 */ /* 0x000fc40007ffe0ff */
[----:B---3--:R-:W-:Y:S02]  /*09a0*/  I2FP.F32.S32 R28, R27 ;  /* 0x0000001b001c7245 */ /* 0x008fe40000201400 */
[----:B----4-:R-:W-:Y:S02]  /*09b0*/  I2FP.F32.S32 R26, R23 ;  /* 0x00000017001a7245 */ /* 0x010fe40000201400 */
[----:B--2---:R-:W-:-:S03]  /*09c0*/  I2FP.F32.S32 R8, R8 ;  /* 0x0000000800087245 */ /* 0x004fc60000201400 */
[----:B-----5:R-:W-:Y:S01]  /*09d0*/  FFMA R13, R24, R26, R13 ;  /* 0x0000001a180d7223 */ /* 0x020fe2000000000d */
[C---:B------:R-:W-:Y:S01]  /*09e0*/  FFMA R25, R26.reuse, R25, R11 ;  /* 0x000000191a197223 */ /* 0x040fe2000000000b */
[----:B------:R-:W-:Y:S02]  /*09f0*/  FFMA R9, R26, R16, R9 ;  /* 0x000000101a097223 */ /* 0x000fe40000000009 */
[----:B------:R-:W-:Y:S01]  /*0a00*/  FFMA R10, R10, R28, R13 ;  /* 0x0000001c0a0a7223 */ /* 0x000fe2000000000d */
[C---:B------:R-:W-:Y:S01]  /*0a10*/  FFMA R25, R28.reuse, R12, R25 ;  /* 0x0000000c1c197223 */ /* 0x040fe20000000019 */
[----:B------:R-:W-:Y:S01]  /*0a20*/  FFMA R14, R28, R14, R9 ;  /* 0x0000000e1c0e7223 */ /* 0x000fe20000000009 */
[----:B------:R-:W-:Y:S01]  /*0a30*/  I2FP.F32.S32 R15, R15 ;  /* 0x0000000f000f7245 */ /* 0x000fe20000201400 */
[----:B------:R-:W-:Y:S01]  /*0a40*/  FFMA R21, R21, R8, R10 ;  /* 0x0000000815157223 */ /* 0x000fe2000000000a */
[C---:B------:R-:W-:Y:S01]  /*0a50*/  FFMA R20, R8.reuse, R20, R25 ;  /* 0x0000001408147223 */ /* 0x040fe20000000019 */
[----:B------:R-:W-:-:S02]  /*0a60*/  FFMA R19, R8, R19, R14 ;  /* 0x0000001308137223 */ /* 0x000fc4000000000e */
[----:B------:R-:W-:Y:S01]  /*0a70*/  FFMA R13, R18, R15, R21 ;  /* 0x0000000f120d7223 */ /* 0x000fe20000000015 */
[C---:B------:R-:W-:Y:S01]  /*0a80*/  FFMA R11, R15.reuse, R17, R20 ;  /* 0x000000110f0b7223 */ /* 0x040fe20000000014 */
[----:B------:R-:W-:-:S07]  /*0a90*/  FFMA R9, R15, R22, R19 ;  /* 0x000000160f097223 */ /* 0x000fce0000000013 */
.L_x_30:
[----:B------:R-:W-:Y:S05]  /*0aa0*/  BRA.U !UP2, `(.L_x_29) ;  /* 0x000000010ab87547 */ /* 0x000fea000b800000 */
[----:B------:R-:W-:Y:S02]  /*0ab0*/  UISETP.NE.AND UP1, UPT, UR5, 0x1, UPT ;  /* 0x000000010500788c */ /* 0x000fe4000bf25270 */
[----:B------:R-:W-:-:S07]  /*0ac0*/  ULOP3.LUT UP2, URZ, UR18, 0x1, URZ, 0xc0, !UPT ;  /* 0x0000000112ff7892 */ /* 0x000fce000f84c0ff */
[----:B------:R-:W-:Y:S05]  /*0ad0*/  BRA.U !UP1, `(.L_x_31) ;  /* 0x0000000109707547 */ /* 0x000fea000b800000 */
[----:B------:R-:W0:Y:S01]  /*0ae0*/  LDC.64 R14, c[0x0][0x390] ;  /* 0x0000e400ff0e7b82 */ /* 0x000e220000000a00 */
[C---:B------:R-:W-:Y:S01]  /*0af0*/  IADD3 R8, P0, PT, R7.reuse, UR16, RZ ;  /* 0x0000001007087c10 */ /* 0x040fe2000ff1e0ff */
[----:B------:R-:W-:Y:S01]  /*0b00*/  VIADD R17, R7, UR16 ;  /* 0x0000001007117c36 */ /* 0x000fe20008000000 */
[----:B------:R-:W-:Y:S02]  /*0b10*/  IADD3 R19, PT, PT, R0, R7, RZ ;  /* 0x0000000700137210 */ /* 0x000fe40007ffe0ff */
[----:B------:R-:W-:-:S03]  /*0b20*/  IADD3.X R10, PT, PT, RZ, RZ, RZ, P0, !PT ;  /* 0x000000ffff0a7210 */ /* 0x000fc600007fe4ff */
[----:B------:R-:W1:Y:S08]  /*0b30*/  LDC.64 R2, c[0x0][0x390] ;  /* 0x0000e400ff027b82 */ /* 0x000e700000000a00 */
[----:B------:R-:W2:Y:S01]  /*0b40*/  LDC.64 R4, c[0x0][0x380] ;  /* 0x0000e000ff047b82 */ /* 0x000ea20000000a00 */
[----:B0-----:R-:W-:-:S06]  /*0b50*/  IMAD.WIDE.U32 R14, R17, 0x4, R14 ;  /* 0x00000004110e7825 */ /* 0x001fcc00078e000e */
[----:B------:R-:W3:Y:S01]  /*0b60*/  LDG.E R14, desc[UR14][R14.64] ;  /* 0x0000000e0e0e7981 */ /* 0x000ee2000c1e1900 */
[----:B-1----:R-:W-:-:S04]  /*0b70*/  LEA R2, P0, R8, R2, 0x2 ;  /* 0x0000000208027211 */ /* 0x002fc800078010ff */
[----:B------:R-:W-:Y:S01]  /*0b80*/  LEA.HI.X R3, R8, R3, R10, 0x2, P0 ;  /* 0x0000000308037211 */ /* 0x000fe200000f140a */
[----:B--2---:R-:W-:-:S04]  /*0b90*/  IMAD.WIDE R4, R19, 0x10, R4 ;  /* 0x0000001013047825 */ /* 0x004fc800078e0204 */
[----:B------:R-:W2:Y:S04]  /*0ba0*/  LDG.E R2, desc[UR14][R2.64+0x4] ;  /* 0x0000040e02027981 */ /* 0x000ea8000c1e1900 */
[----:B------:R-:W4:Y:S04]  /*0bb0*/  LDG.E R8, desc[UR14][R4.64] ;  /* 0x0000000e04087981 */ /* 0x000f28000c1e1900 */
[----:B------:R-:W5:Y:S04]  /*0bc0*/  LDG.E R12, desc[UR14][R4.64+0x4] ;  /* 0x0000040e040c7981 */ /* 0x000f68000c1e1900 */
[----:B------:R-:W5:Y:S04]  /*0bd0*/  LDG.E R16, desc[UR14][R4.64+0x8] ;  /* 0x0000080e04107981 */ /* 0x000f68000c1e1900 */
[----:B------:R-:W5:Y:S04]  /*0be0*/  LDG.E R17, desc[UR14][R4.64+0x10] ;  /* 0x0000100e04117981 */ /* 0x000f68000c1e1900 */
[----:B------:R-:W5:Y:S04]  /*0bf0*/  LDG.E R19, desc[UR14][R4.64+0x14] ;  /* 0x0000140e04137981 */ /* 0x000f68000c1e1900 */
[----:B------:R-:W5:Y:S01]  /*0c00*/  LDG.E R20, desc[UR14][R4.64+0x18] ;  /* 0x0000180e04147981 */ /* 0x000f62000c1e1900 */
[----:B------:R-:W-:Y:S01]  /*0c10*/  VIADD R7, R7, 0x2 ;  /* 0x0000000207077836 */ /* 0x000fe20000000000 */
[----:B---3--:R-:W-:-:S02]  /*0c20*/  I2FP.F32.S32 R10, R14 ;  /* 0x0000000e000a7245 */ /* 0x008fc40000201400 */
[----:B--2---:R-:W-:-:S03]  /*0c30*/  I2FP.F32.S32 R18, R2 ;  /* 0x0000000200127245 */ /* 0x004fc60000201400 */
[----:B----4-:R-:W-:Y:S01]  /*0c40*/  FFMA R8, R8, R10, R13 ;  /* 0x0000000a08087223 */ /* 0x010fe2000000000d */
[C---:B-----5:R-:W-:Y:S01]  /*0c50*/  FFMA R11, R10.reuse, R12, R11 ;  /* 0x0000000c0a0b7223 */ /* 0x060fe2000000000b */
[----:B------:R-:W-:Y:S02]  /*0c60*/  FFMA R9, R10, R16, R9 ;  /* 0x000000100a097223 */ /* 0x000fe40000000009 */
[----:B------:R-:W-:Y:S01]  /*0c70*/  FFMA R13, R17, R18, R8 ;  /* 0x00000012110d7223 */ /* 0x000fe20000000008 */
[C---:B------:R-:W-:Y:S01]  /*0c80*/  FFMA R11, R18.reuse, R19, R11 ;  /* 0x00000013120b7223 */ /* 0x040fe2000000000b */
[----:B------:R-:W-:-:S07]  /*0c90*/  FFMA R9, R18, R20, R9 ;  /* 0x0000001412097223 */ /* 0x000fce0000000009 */
.L_x_31:
[----:B------:R-:W-:Y:S05]  /*0ca0*/  BRA.U !UP2, `(.L_x_29) ;  /* 0x000000010a387547 */ /* 0x000fea000b800000 */
[----:B------:R-:W0:Y:S01]  /*0cb0*/  LDC.64 R2, c[0x0][0x390] ;  /* 0x0000e400ff027b82 */ /* 0x000e220000000a00 */
[----:B------:R-:W-:Y:S02]  /*0cc0*/  IADD3 R15, PT, PT, R7, UR16, RZ ;  /* 0x00000010070f7c10 */ /* 0x000fe4000fffe0ff */
[----:B------:R-:W-:-:S05]  /*0cd0*/  IADD3 R7, PT, PT, R0, R7, RZ ;  /* 0x0000000700077210 */ /* 0x000fca0007ffe0ff */
[----:B------:R-:W1:Y:S01]  /*0ce0*/  LDC.64 R4, c[0x0][0x380] ;  /* 0x0000e000ff047b82 */ /* 0x000e620000000a00 */
[----:B0-----:R-:W-:-:S06]  /*0cf0*/  IMAD.WIDE.U32 R2, R15, 0x4, R2 ;  /* 0x000000040f027825 */ /* 0x001fcc00078e0002 */
[----:B------:R-:W2:Y:S01]  /*0d00*/  LDG.E R2, desc[UR14][R2.64] ;  /* 0x0000000e02027981 */ /* 0x000ea2000c1e1900 */
[----:B-1----:R-:W-:-:S05]  /*0d10*/  IMAD.WIDE R4, R7, 0x10, R4 ;  /* 0x0000001007047825 */ /* 0x002fca00078e0204 */
[----:B------:R-:W3:Y:S04]  /*0d20*/  LDG.E R0, desc[UR14][R4.64] ;  /* 0x0000000e04007981 */ /* 0x000ee8000c1e1900 */
[----:B------:R-:W4:Y:S04]  /*0d30*/  LDG.E R7, desc[UR14][R4.64+0x4] ;  /* 0x0000040e04077981 */ /* 0x000f28000c1e1900 */
[----:B------:R-:W5:Y:S01]  /*0d40*/  LDG.E R10, desc[UR14][R4.64+0x8] ;  /* 0x0000080e040a7981 */ /* 0x000f62000c1e1900 */
[----:B--2---:R-:W-:-:S05]  /*0d50*/  I2FP.F32.S32 R8, R2 ;  /* 0x0000000200087245 */ /* 0x004fca0000201400 */
[----:B---3--:R-:W-:Y:S01]  /*0d60*/  FFMA R13, R0, R8, R13 ;  /* 0x00000008000d7223 */ /* 0x008fe2000000000d */
[C---:B----4-:R-:W-:Y:S01]  /*0d70*/  FFMA R11, R8.reuse, R7, R11 ;  /* 0x00000007080b7223 */ /* 0x050fe2000000000b */
[----:B-----5:R-:W-:-:S07]  /*0d80*/  FFMA R9, R8, R10, R9 ;  /* 0x0000000a08097223 */ /* 0x020fce0000000009 */
.L_x_29:
[----:B------:R-:W-:Y:S05]  /*0d90*/  BRA.U UP0, `(.L_x_32) ;  /* 0xfffffff5000c7547 */ /* 0x000fea000b83ffff */
.L_x_26:
[----:B------:R-:W0:Y:S01]  /*0da0*/  LDCU UR4, c[0x0][0x3a0] ;  /* 0x00007400ff0477ac */ /* 0x000e220008000800 */
[----:B------:R-:W-:Y:S01]  /*0db0*/  BSSY.RECONVERGENT B0, `(.L_x_33) ;  /* 0x000000e000007945 */ /* 0x000fe20003800200 */
[----:B0-----:R-:W-:-:S04]  /*0dc0*/  I2FP.F32.S32 R3, UR4 ;  /* 0x0000000400037c45 */ /* 0x001fc80008201400 */
        /* <DEDUP_REMOVED lines=8> */
[----:B------:R-:W-:Y:S01]  /*0e50*/  IMAD.MOV.U32 R0, RZ, RZ, R13 ;  /* 0x000000ffff007224 */ /* 0x000fe200078e000d */
[----:B------:R-:W-:-:S07]  /*0e60*/  MOV R8, 0xe80 ;  /* 0x00000e8000087802 */ /* 0x000fce0000000f00 */
[----:B------:R-:W-:Y:S05]  /*0e70*/  CALL.REL.NOINC `($__internal_3_$__cuda_sm3x_div_rn_noftz_f32_slowpath) ;  /* 0x0000000000947944 */ /* 0x000fea0003c00000 */
[----:B------:R-:W-:-:S07]  /*0e80*/  MOV R2, R0 ;  /* 0x0000000000027202 */ /* 0x000fce0000000f00 */
.L_x_34:
[----:B------:R-:W-:Y:S05]  /*0e90*/  BSYNC.RECONVERGENT B0 ;  /* 0x0000000000007941 */ /* 0x000fea0003800200 */
.L_x_33:
[----:B------:R-:W0:Y:S01]  /*0ea0*/  MUFU.RCP R0, R3 ;  /* 0x0000000300007308 */ /* 0x000e220000001000 */
[----:B------:R-:W-:Y:S07]  /*0eb0*/  BSSY.RECONVERGENT B0, `(.L_x_35) ;  /* 0x000000c000007945 */ /* 0x000fee0003800200 */
[----:B------:R-:W1:Y:S01]  /*0ec0*/  FCHK P0, R11, R3 ;  /* 0x000000030b007302 */ /* 0x000e620000000000 */
[----:B0-----:R-:W-:-:S04]  /*0ed0*/  FFMA R5, -R3, R0, 1 ;  /* 0x3f80000003057423 */ /* 0x001fc80000000100 */
[----:B------:R-:W-:-:S04]  /*0ee0*/  FFMA R0, R0, R5, R0 ;  /* 0x0000000500007223 */ /* 0x000fc80000000000 */
[----:B------:R-:W-:-:S04]  /*0ef0*/  FFMA R4, R0, R11, RZ ;  /* 0x0000000b00047223 */ /* 0x000fc800000000ff */
[----:B------:R-:W-:-:S04]  /*0f00*/  FFMA R5, -R3, R4, R11 ;  /* 0x0000000403057223 */ /* 0x000fc8000000010b */
[----:B------:R-:W-:Y:S01]  /*0f10*/  FFMA R4, R0, R5, R4 ;  /* 0x0000000500047223 */ /* 0x000fe20000000004 */
[----:B-1----:R-:W-:Y:S06]  /*0f20*/  @!P0 BRA `(.L_x_36) ;  /* 0x0000000000108947 */ /* 0x002fec0003800000 */
[----:B------:R-:W-:Y:S02]  /*0f30*/  MOV R0, R11 ;  /* 0x0000000b00007202 */ /* 0x000fe40000000f00 */
[----:B------:R-:W-:-:S07]  /*0f40*/  MOV R8, 0xf60 ;  /* 0x00000f6000087802 */ /* 0x000fce0000000f00 */
[----:B------:R-:W-:Y:S05]  /*0f50*/  CALL.REL.NOINC `($__internal_3_$__cuda_sm3x_div_rn_noftz_f32_slowpath) ;  /* 0x00000000005c7944 */ /* 0x000fea0003c00000 */
[----:B------:R-:W-:-:S07]  /*0f60*/  IMAD.MOV.U32 R4, RZ, RZ, R0 ;  /* 0x000000ffff047224 */ /* 0x000fce00078e0000 */
.L_x_36:
[----:B------:R-:W-:Y:S05]  /*0f70*/  BSYNC.RECONVERGENT B0 ;  /* 0x0000000000007941 */ /* 0x000fea0003800200 */
.L_x_35:
        /* <DEDUP_REMOVED lines=12> */
[----:B------:R-:W-:-:S07]  /*1040*/  MOV R5, R0 ;  /* 0x0000000000057202 */ /* 0x000fce0000000f00 */
.L_x_38:
[----:B------:R-:W-:Y:S05]  /*1050*/  BSYNC.RECONVERGENT B0 ;  /* 0x0000000000007941 */ /* 0x000fea0003800200 */
.L_x_37:
[----:B------:R-:W0:Y:S02]  /*1060*/  LDC.64 R8, c[0x0][0x380] ;  /* 0x0000e000ff087b82 */ /* 0x000e240000000a00 */
[----:B0-----:R-:W-:-:S05]  /*1070*/  IMAD.WIDE R6, R6, 0x10, R8 ;  /* 0x0000001006067825 */ /* 0x001fca00078e0208 */
[----:B------:R-:W-:Y:S04]  /*1080*/  STG.E desc[UR14][R6.64], R2 ;  /* 0x0000000206007986 */ /* 0x000fe8000c10190e */
[----:B------:R-:W-:Y:S04]  /*1090*/  STG.E desc[UR14][R6.64+0x4], R4 ;  /* 0x0000040406007986 */ /* 0x000fe8000c10190e */
[----:B------:R-:W-:Y:S04]  /*10a0*/  STG.E desc[UR14][R6.64+0x8], R5 ;  /* 0x0000080506007986 */ /* 0x000fe8000c10190e */
[----:B------:R-:W-:Y:S01]  /*10b0*/  STG.E desc[UR14][R6.64+0xc], RZ ;  /* 0x00000cff06007986 */ /* 0x000fe2000c10190e */
[----:B------:R-:W-:Y:S05]  /*10c0*/  EXIT ;  /* 0x000000000000794d */ /* 0x000fea0003800000 */
        .weak           $__internal_3_$__cuda_sm3x_div_rn_noftz_f32_slowpath
        .type           $__internal_3_$__cuda_sm3x_div_rn_noftz_f32_slowpath,@function
        .size           $__internal_3_$__cuda_sm3x_div_rn_noftz_f32_slowpath,(.L_x_54 - $__internal_3_$__cuda_sm3x_div_rn_noftz_f32_slowpath)
$__internal_3_$__cuda_sm3x_div_rn_noftz_f32_slowpath:
[----:B------:R-:W-:Y:S01]  /*10d0*/  SHF.R.U32.HI R7, RZ, 0x17, R3 ;  /* 0x00000017ff077819 */ /* 0x000fe20000011603 */
[----:B------:R-:W-:Y:S01]  /*10e0*/  BSSY.RECONVERGENT B1, `(.L_x_39) ;  /* 0x0000063000017945 */ /* 0x000fe20003800200 */
[----:B------:R-:W-:Y:S02]  /*10f0*/  SHF.R.U32.HI R5, RZ, 0x17, R0 ;  /* 0x00000017ff057819 */ /* 0x000fe40000011600 */
[----:B------:R-:W-:Y:S02]  /*1100*/  LOP3.LUT R7, R7, 0xff, RZ, 0xc0, !PT ;  /* 0x000000ff07077812 */ /* 0x000fe400078ec0ff */
[----:B------:R-:W-:Y:S02]  /*1110*/  LOP3.LUT R14, R5, 0xff, RZ, 0xc0, !PT ;  /* 0x000000ff050e7812 */ /* 0x000fe400078ec0ff */
[----:B------:R-:W-:Y:S01]  /*1120*/  MOV R13, R3 ;  /* 0x00000003000d7202 */ /* 0x000fe20000000f00 */
[----:B------:R-:W-:Y:S01]  /*1130*/  VIADD R12, R7, 0xffffffff ;  /* 0xffffffff070c7836 */ /* 0x000fe20000000000 */
[----:B------:R-:W-:-:S04]  /*1140*/  IADD3 R10, PT, PT, R14, -0x1, RZ ;  /* 0xffffffff0e0a7810 */ /* 0x000fc80007ffe0ff */
        /* <DEDUP_REMOVED lines=22> */
[----:B------:R-:W-:Y:S01]  /*12b0*/  @P0 MOV R5, RZ ;  /* 0x000000ff00050202 */ /* 0x000fe20000000f00 */
[----:B------:R-:W-:Y:S01]  /*12c0*/  @!P0 FFMA R0, R0, 1.84467440737095516160e+19, RZ ;  /* 0x5f80000000008823 */ /* 0x000fe200000000ff */
[----:B------:R-:W-:Y:S01]  /*12d0*/  @!P0 MOV R5, 0xffffffc0 ;  /* 0xffffffc000058802 */ /* 0x000fe20000000f00 */
[----:B------:R-:W-:-:S04]  /*12e0*/  @!P1 FFMA R13, R3, 1.84467440737095516160e+19, RZ ;  /* 0x5f800000030d9823 */ /* 0x000fc800000000ff */
[----:B------:R-:W-:-:S07]  /*12f0*/  @!P1 VIADD R5, R5, 0x40 ;  /* 0x0000004005059836 */ /* 0x000fce0000000000 */
.L_x_40:
[----:B------:R-:W-:Y:S01]  /*1300*/  LEA R10, R7, 0xc0800000, 0x17 ;  /* 0xc0800000070a7811 */ /* 0x000fe200078eb8ff */
[----:B------:R-:W-:Y:S03]  /*1310*/  BSSY.RECONVERGENT B2, `(.L_x_45) ;  /* 0x0000036000027945 */ /* 0x000fe60003800200 */
[----:B------:R-:W-:Y:S02]  /*1320*/  IADD3 R13, PT, PT, -R10, R13, RZ ;  /* 0x0000000d0a0d7210 */ /* 0x000fe40007ffe1ff */
[----:B------:R-:W-:Y:S02]  /*1330*/  IADD3 R10, PT, PT, R14, -0x7f, RZ ;  /* 0xffffff810e0a7810 */ /* 0x000fe40007ffe0ff */
[----:B------:R-:W0:Y:S01]  /*1340*/  MUFU.RCP R12, R13 ;  /* 0x0000000d000c7308 */ /* 0x000e220000001000 */
[----:B------:R-:W-:Y:S02]  /*1350*/  FADD.FTZ R15, -R13, -RZ ;  /* 0x800000ff0d0f7221 */ /* 0x000fe40000010100 */
[C---:B------:R-:W-:Y:S01]  /*1360*/  IMAD R0, R10.reuse, -0x800000, R0 ;  /* 0xff8000000a007824 */ /* 0x040fe200078e0200 */
[----:B------:R-:W-:-:S05]  /*1370*/  IADD3 R10, PT, PT, R10, 0x7f, -R7 ;  /* 0x0000007f0a0a7810 */ /* 0x000fca0007ffe807 */
[----:B------:R-:W-:Y:S02]  /*1380*/  IMAD.IADD R10, R10, 0x1, R5 ;  /* 0x000000010a0a7824 */ /* 0x000fe400078e0205 */
        /* <DEDUP_REMOVED lines=9> */
[----:B------:R-:W-:-:S04]  /*1420*/  IADD3 R13, PT, PT, R7, R10, RZ ;  /* 0x0000000a070d7210 */ /* 0x000fc80007ffe0ff */
[----:B------:R-:W-:-:S04]  /*1430*/  IADD3 R5, PT, PT, R13, -0x1, RZ ;  /* 0xffffffff0d057810 */ /* 0x000fc80007ffe0ff */
        /* <DEDUP_REMOVED lines=9> */
[CCC-:B------:R-:W-:Y:S01]  /*14d0*/  FFMA.RZ R5, R19.reuse, R15.reuse, R12.reuse ;  /* 0x0000000f13057223 */ /* 0x1c0fe2000000c00c */
[-CC-:B------:R-:W-:Y:S01]  /*14e0*/  FFMA.RM R10, R19, R15.reuse, R12.reuse ;  /* 0x0000000f130a7223 */ /* 0x180fe2000000400c */
[C---:B------:R-:W-:Y:S02]  /*14f0*/  ISETP.NE.AND P2, PT, R13.reuse, RZ, PT ;  /* 0x000000ff0d00720c */ /* 0x040fe40003f45270 */
[----:B------:R-:W-:Y:S02]  /*1500*/  ISETP.NE.AND P1, PT, R13, RZ, PT ;  /* 0x000000ff0d00720c */ /* 0x000fe40003f25270 */
[----:B------:R-:W-:Y:S01]  /*1510*/  LOP3.LUT R7, R5, 0x7fffff, RZ, 0xc0, !PT ;  /* 0x007fffff05077812 */ /* 0x000fe200078ec0ff */
[----:B------:R-:W-:Y:S01]  /*1520*/  FFMA.RP R5, R19, R15, R12 ;  /* 0x0000000f13057223 */ /* 0x000fe2000000800c */
[C---:B------:R-:W-:Y:S01]  /*1530*/  VIADD R12, R13.reuse, 0x20 ;  /* 0x000000200d0c7836 */ /* 0x040fe20000000000 */
[----:B------:R-:W-:Y:S02]  /*1540*/  IADD3 R13, PT, PT, -R13, RZ, RZ ;  /* 0x000000ff0d0d7210 */ /* 0x000fe40007ffe1ff */
[----:B------:R-:W-:-:S02]  /*1550*/  LOP3.LUT R7, R7, 0x800000, RZ, 0xfc, !PT ;  /* 0x0080000007077812 */ /* 0x000fc400078efcff */
        /* <DEDUP_REMOVED lines=13> */
.L_x_47:
[----:B------:R-:W-:-:S04]  /*1630*/  LOP3.LUT R0, R0, 0x80000000, RZ, 0xc0, !PT ;  /* 0x8000000000007812 */ /* 0x000fc800078ec0ff */
[----:B------:R-:W-:Y:S01]  /*1640*/  LOP3.LUT R0, R0, 0x7f800000, RZ, 0xfc, !PT ;  /* 0x7f80000000007812 */ /* 0x000fe200078efcff */
[----:B------:R-:W-:Y:S06]  /*1650*/  BRA `(.L_x_48) ;  /* 0x0000000000047947 */ /* 0x000fec0003800000 */
.L_x_46:
[----:B------:R-:W-:-:S07]  /*1660*/  IMAD R0, R10, 0x800000, R0 ;  /* 0x008000000a007824 */ /* 0x000fce00078e0200 */
.L_x_48:
[----:B------:R-:W-:Y:S05]  /*1670*/  BSYNC.RECONVERGENT B2 ;  /* 0x0000000000027941 */ /* 0x000fea0003800200 */
.L_x_45:
[----:B------:R-:W-:Y:S05]  /*1680*/  BRA `(.L_x_49) ;  /* 0x0000000000207947 */ /* 0x000fea0003800000 */
.L_x_44:
[----:B------:R-:W-:-:S04]  /*1690*/  LOP3.LUT R0, R13, 0x80000000, R0, 0x48, !PT ;  /* 0x800000000d007812 */ /* 0x000fc800078e4800 */
[----:B------:R-:W-:Y:S01]  /*16a0*/  LOP3.LUT R0, R0, 0x7f800000, RZ, 0xfc, !PT ;  /* 0x7f80000000007812 */ /* 0x000fe200078efcff */
[----:B------:R-:W-:Y:S06]  /*16b0*/  BRA `(.L_x_49) ;  /* 0x0000000000147947 */ /* 0x000fec0003800000 */
.L_x_43:
[----:B------:R-:W-:Y:S01]  /*16c0*/  LOP3.LUT R0, R13, 0x80000000, R0, 0x48, !PT ;  /* 0x800000000d007812 */ /* 0x000fe200078e4800 */
[----:B------:R-:W-:Y:S06]  /*16d0*/  BRA `(.L_x_49) ;  /* 0x00000000000c7947 */ /* 0x000fec0003800000 */
.L_x_42:
[----:B------:R-:W0:Y:S01]  /*16e0*/  MUFU.RSQ R0, -QNAN ;  /* 0xffc0000000007908 */ /* 0x000e220000001400 */
[----:B------:R-:W-:Y:S05]  /*16f0*/  BRA `(.L_x_49) ;  /* 0x0000000000047947 */ /* 0x000fea0003800000 */
.L_x_41:
[----:B------:R-:W-:-:S07]  /*1700*/  FADD.FTZ R0, R0, R3 ;  /* 0x0000000300007221 */ /* 0x000fce0000010000 */
.L_x_49:
[----:B------:R-:W-:Y:S05]  /*1710*/  BSYNC.RECONVERGENT B1 ;  /* 0x0000000000017941 */ /* 0x000fea0003800200 */
.L_x_39:
[----:B------:R-:W-:Y:S01]  /*1720*/  HFMA2 R13, -RZ, RZ, 0, 0 ;  /* 0x00000000ff0d7431 */ /* 0x000fe200000001ff */
[----:B------:R-:W-:-:S04]  /*1730*/  MOV R12, R8 ;  /* 0x00000008000c7202 */ /* 0x000fc80000000f00 */
[----:B0-----:R-:W-:Y:S05]  /*1740*/  RET.REL.NODEC R12 `(convolution) ;  /* 0xffffffe80c2c7950 */ /* 0x001fea0003c3ffff */
.L_x_50:
        /* <DEDUP_REMOVED lines=11> */
.L_x_54:


//--------------------- .nv.shared.reserved.0     --------------------------
	.section	.nv.shared.reserved.0,"aw",@nobits
	.weak		__nv_reservedSMEM_offset_0_alias
	.size		__nv_reservedSMEM_offset_0_alias, 0, 64
	.other		__nv_reservedSMEM_offset_0_alias,@"STO_CUDA_RESERVED_SHARED STV_DEFAULT"
__nv_reservedSMEM_offset_0_alias:
	.zero		0
	.zero		64


//--------------------- .nv.constant0.overlay     --------------------------
	.section	.nv.constant0.overlay,"a",@progbits
	.sectionflags	@""
	.align	4
.nv.constant0.overlay:
	.zero		916


//--------------------- .nv.constant0.diff        --------------------------
	.section	.nv.constant0.diff,"a",@progbits
	.sectionflags	@""
	.align	4
.nv.constant0.diff:
	.zero		936


//--------------------- .nv.constant0.convolution --------------------------
	.section	.nv.constant0.convolution,"a",@progbits
	.sectionflags	@""
	.align	4
.nv.constant0.convolution:
	.zero		932


//--------------------- SYMBOLS --------------------------

	.type		.nv.reservedSmem.offset0,@object
	.size		.nv.reservedSmem.offset0,0x4
